	.target	sm_90a

	.elftype	@"ET_EXEC"


//--------------------- .note.nv.tkinfo           --------------------------
	.section	.note.nv.tkinfo,"",@"SHT_NOTE"
	.sectionflags	@"SHF_NOTE_NV_TKINFO"
	.tkinfo
        /*0018*/ 	.word	0x00000002
        /*0030*/ 	.string	""
        /*0030*/ 	.string	"ptxas"
        /*0030*/ 	.string	"Cuda compilation tools, release 13.0, V13.0.88"
        /*0030*/ 	.string	"Build cuda_13.0.r13.0/compiler.36424714_0"
        /*0030*/ 	.string	"-v  -suppress-debug-info  -lineinfo  -arch sm_90a "



//--------------------- .note.nv.cuinfo           --------------------------
	.section	.note.nv.cuinfo,"",@"SHT_NOTE"
	.sectionflags	@"SHF_NOTE_NV_CUINFO"
        /*0018*/ 	.short	0x0002
        /*001a*/ 	.short	0x005a
        /*001c*/ 	.short	0x0082
	.zero		2


//--------------------- .nv.info                  --------------------------
	.section	.nv.info,"",@"SHT_CUDA_INFO"
	.align	4


	//----- nvinfo : EIATTR_REGCOUNT
	.align		4
        /*0000*/ 	.byte	0x04, 0x2f
        /*0002*/ 	.short	(.L_1 - .L_0)
	.align		4
.L_0:
        /*0004*/ 	.word	index@(matmul_kernel)
        /*0008*/ 	.word	0x000000ff


	//----- nvinfo : EIATTR_FRAME_SIZE
	.align		4
.L_1:
        /*000c*/ 	.byte	0x04, 0x11
        /*000e*/ 	.short	(.L_3 - .L_2)
	.align		4
.L_2:
        /*0010*/ 	.word	index@(matmul_kernel)
        /*0014*/ 	.word	0x00000000


	//----- nvinfo : EIATTR_MIN_STACK_SIZE
	.align		4
.L_3:
        /*0018*/ 	.byte	0x04, 0x12
        /*001a*/ 	.short	(.L_5 - .L_4)
	.align		4
.L_4:
        /*001c*/ 	.word	index@(matmul_kernel)
        /*0020*/ 	.word	0x00000000
.L_5:


//--------------------- .nv.compat                --------------------------
	.section	.nv.compat,"",@"SHT_CUDA_COMPAT_INFO"
	.align	4
        /*0000*/ 	.byte	0x02, 0x09, 0x01, 0x00, 0x02, 0x02, 0x04, 0x00, 0x02, 0x05, 0x05, 0x00, 0x03, 0x07, 0x01, 0x01
        /*0010*/ 	.byte	0x02, 0x03, 0x00, 0x00, 0x02, 0x06, 0x01, 0x00, 0x04, 0x0b, 0x08, 0x00, 0x00, 0x00, 0x00, 0x00
        /*0020*/ 	.byte	0x00, 0x00, 0x00, 0x00


//--------------------- .nv.info.matmul_kernel    --------------------------
	.section	.nv.info.matmul_kernel,"",@"SHT_CUDA_INFO"
	.sectionflags	@""
	.align	4


	//----- nvinfo : EIATTR_CUDA_API_VERSION
	.align		4
        /*0000*/ 	.byte	0x04, 0x37
        /*0002*/ 	.short	(.L_7 - .L_6)
.L_6:
        /*0004*/ 	.word	0x00000082


	//----- nvinfo : EIATTR_KPARAM_INFO
	.align		4
.L_7:
        /*0008*/ 	.byte	0x04, 0x17
        /*000a*/ 	.short	(.L_9 - .L_8)
.L_8:
        /*000c*/ 	.word	0x00000000
        /*0010*/ 	.short	0x000d
        /*0012*/ 	.short	0x0048
        /*0014*/ 	.byte	0x00, 0xf4, 0x21, 0x00


	//----- nvinfo : EIATTR_KPARAM_INFO
	.align		4
.L_9:
        /*0018*/ 	.byte	0x04, 0x17
        /*001a*/ 	.short	(.L_11 - .L_10)
.L_10:
        /*001c*/ 	.word	0x00000000
        /*0020*/ 	.short	0x000c
        /*0022*/ 	.short	0x0040
        /*0024*/ 	.byte	0x00, 0xf4, 0x21, 0x00


	//----- nvinfo : EIATTR_KPARAM_INFO
	.align		4
.L_11:
        /*0028*/ 	.byte	0x04, 0x17
        /*002a*/ 	.short	(.L_13 - .L_12)
.L_12:
        /*002c*/ 	.word	0x00000000
        /*0030*/ 	.short	0x000b
        /*0032*/ 	.short	0x0038
        /*0034*/ 	.byte	0x00, 0xf0, 0x11, 0x00


	//----- nvinfo : EIATTR_KPARAM_INFO
	.align		4
.L_13:
        /*0038*/ 	.byte	0x04, 0x17
        /*003a*/ 	.short	(.L_15 - .L_14)
.L_14:
        /*003c*/ 	.word	0x00000000
        /*0040*/ 	.short	0x000a
        /*0042*/ 	.short	0x0034
        /*0044*/ 	.byte	0x00, 0xf0, 0x11, 0x00


	//----- nvinfo : EIATTR_KPARAM_INFO
	.align		4
.L_15:
        /*0048*/ 	.byte	0x04, 0x17
        /*004a*/ 	.short	(.L_17 - .L_16)
.L_16:
        /*004c*/ 	.word	0x00000000
        /*0050*/ 	.short	0x0009
        /*0052*/ 	.short	0x0030
        /*0054*/ 	.byte	0x00, 0xf0, 0x11, 0x00


	//----- nvinfo : EIATTR_KPARAM_INFO
	.align		4
.L_17:
        /*0058*/ 	.byte	0x04, 0x17
        /*005a*/ 	.short	(.L_19 - .L_18)
.L_18:
        /*005c*/ 	.word	0x00000000
        /*0060*/ 	.short	0x0008
        /*0062*/ 	.short	0x002c
        /*0064*/ 	.byte	0x00, 0xf0, 0x11, 0x00


	//----- nvinfo : EIATTR_KPARAM_INFO
	.align		4
.L_19:
        /*0068*/ 	.byte	0x04, 0x17
        /*006a*/ 	.short	(.L_21 - .L_20)
.L_20:
        /*006c*/ 	.word	0x00000000
        /*0070*/ 	.short	0x0007
        /*0072*/ 	.short	0x0028
        /*0074*/ 	.byte	0x00, 0xf0, 0x11, 0x00


	//----- nvinfo : EIATTR_KPARAM_INFO
	.align		4
.L_21:
        /*0078*/ 	.byte	0x04, 0x17
        /*007a*/ 	.short	(.L_23 - .L_22)
.L_22:
        /*007c*/ 	.word	0x00000000
        /*0080*/ 	.short	0x0006
        /*0082*/ 	.short	0x0024
        /*0084*/ 	.byte	0x00, 0xf0, 0x11, 0x00


	//----- nvinfo : EIATTR_KPARAM_INFO
	.align		4
.L_23:
        /*0088*/ 	.byte	0x04, 0x17
        /*008a*/ 	.short	(.L_25 - .L_24)
.L_24:
        /*008c*/ 	.word	0x00000000
        /*0090*/ 	.short	0x0005
        /*0092*/ 	.short	0x0020
        /*0094*/ 	.byte	0x00, 0xf0, 0x11, 0x00


	//----- nvinfo : EIATTR_KPARAM_INFO
	.align		4
.L_25:
        /*0098*/ 	.byte	0x04, 0x17
        /*009a*/ 	.short	(.L_27 - .L_26)
.L_26:
        /*009c*/ 	.word	0x00000000
        /*00a0*/ 	.short	0x0004
        /*00a2*/ 	.short	0x001c
        /*00a4*/ 	.byte	0x00, 0xf0, 0x11, 0x00


	//----- nvinfo : EIATTR_KPARAM_INFO
	.align		4
.L_27:
        /*00a8*/ 	.byte	0x04, 0x17
        /*00aa*/ 	.short	(.L_29 - .L_28)
.L_28:
        /*00ac*/ 	.word	0x00000000
        /*00b0*/ 	.short	0x0003
        /*00b2*/ 	.short	0x0018
        /*00b4*/ 	.byte	0x00, 0xf0, 0x11, 0x00


	//----- nvinfo : EIATTR_KPARAM_INFO
	.align		4
.L_29:
        /*00b8*/ 	.byte	0x04, 0x17
        /*00ba*/ 	.short	(.L_31 - .L_30)
.L_30:
        /*00bc*/ 	.word	0x00000000
        /*00c0*/ 	.short	0x0002
        /*00c2*/ 	.short	0x0010
        /*00c4*/ 	.byte	0x00, 0xf4, 0x21, 0x00


	//----- nvinfo : EIATTR_KPARAM_INFO
	.align		4
.L_31:
        /*00c8*/ 	.byte	0x04, 0x17
        /*00ca*/ 	.short	(.L_33 - .L_32)
.L_32:
        /*00cc*/ 	.word	0x00000000
        /*00d0*/ 	.short	0x0001
        /*00d2*/ 	.short	0x0008
        /*00d4*/ 	.byte	0x00, 0xf4, 0x21, 0x00


	//----- nvinfo : EIATTR_KPARAM_INFO
	.align		4
.L_33:
        /*00d8*/ 	.byte	0x04, 0x17
        /*00da*/ 	.short	(.L_35 - .L_34)
.L_34:
        /*00dc*/ 	.word	0x00000000
        /*00e0*/ 	.short	0x0000
        /*00e2*/ 	.short	0x0000
        /*00e4*/ 	.byte	0x00, 0xf4, 0x21, 0x00


	//----- nvinfo : EIATTR_EXPLICIT_CLUSTER
	.align		4
.L_35:
        /*00e8*/ 	.byte	0x01, 0x3e
	.zero		2


	//----- nvinfo : EIATTR_CTA_PER_CLUSTER
	.align		4
        /*00ec*/ 	.byte	0x04, 0x3d
        /*00ee*/ 	.short	(.L_37 - .L_36)
.L_36:
        /*00f0*/ 	.word	0x00000002
        /*00f4*/ 	.word	0x00000001
        /*00f8*/ 	.word	0x00000001


	//----- nvinfo : EIATTR_SPARSE_MMA_MASK
	.align		4
.L_37:
        /*00fc*/ 	.byte	0x03, 0x50
        /*00fe*/ 	.short	0x0000


	//----- nvinfo : EIATTR_MAXREG_COUNT
	.align		4
        /*0100*/ 	.byte	0x03, 0x1b
        /*0102*/ 	.short	0x00ff


	//----- nvinfo : EIATTR_NUM_BARRIERS
	.align		4
        /*0104*/ 	.byte	0x02, 0x4c
        /*0106*/ 	.byte	0x01
	.zero		1


	//----- nvinfo : EIATTR_MERCURY_ISA_VERSION
	.align		4
        /*0108*/ 	.byte	0x03, 0x5f
        /*010a*/ 	.short	0x0101


	//----- nvinfo : EIATTR_EXIT_INSTR_OFFSETS
	.align		4
        /*010c*/ 	.byte	0x04, 0x1c
        /*010e*/ 	.short	(.L_39 - .L_38)


	//   ....[0]....
.L_38:
        /*0110*/ 	.word	0x00006710


	//   ....[1]....
        /*0114*/ 	.word	0x00006740


	//----- nvinfo : EIATTR_REQNTID
	.align		4
.L_39:
        /*0118*/ 	.byte	0x04, 0x10
        /*011a*/ 	.short	(.L_41 - .L_40)
.L_40:
        /*011c*/ 	.word	0x00000080
        /*0120*/ 	.word	0x00000001
        /*0124*/ 	.word	0x00000001


	//----- nvinfo : EIATTR_CBANK_PARAM_SIZE
	.align		4
.L_41:
        /*0128*/ 	.byte	0x03, 0x19
        /*012a*/ 	.short	0x0050


	//----- nvinfo : EIATTR_PARAM_CBANK
	.align		4
        /*012c*/ 	.byte	0x04, 0x0a
        /*012e*/ 	.short	(.L_43 - .L_42)
	.align		4
.L_42:
        /*0130*/ 	.word	index@(.nv.constant0.matmul_kernel)
        /*0134*/ 	.short	0x0210
        /*0136*/ 	.short	0x0050


	//----- nvinfo : EIATTR_SW_WAR
	.align		4
.L_43:
        /*0138*/ 	.byte	0x04, 0x36
        /*013a*/ 	.short	(.L_45 - .L_44)
.L_44:
        /*013c*/ 	.word	0x00000008
.L_45:


//--------------------- .nv.callgraph             --------------------------
	.section	.nv.callgraph,"",@"SHT_CUDA_CALLGRAPH"
	.align	4
	.sectionentsize	8
	.align		4
        /*0000*/ 	.word	0x00000000
	.align		4
        /*0004*/ 	.word	0xffffffff
	.align		4
        /*0008*/ 	.word	0x00000000
	.align		4
        /*000c*/ 	.word	0xfffffffe
	.align		4
        /*0010*/ 	.word	0x00000000
	.align		4
        /*0014*/ 	.word	0xfffffffd
	.align		4
        /*0018*/ 	.word	0x00000000
	.align		4
        /*001c*/ 	.word	0xfffffffc


//--------------------- .text.matmul_kernel       --------------------------
	.section	.text.matmul_kernel,"ax",@progbits
	.align	128
        .global         matmul_kernel
        .type           matmul_kernel,@function
        .size           matmul_kernel,(.L_x_3 - matmul_kernel)
        .other          matmul_kernel,@"STO_CUDA_ENTRY STV_DEFAULT"
matmul_kernel:
.text.matmul_kernel:
[----:B------:R-:W-:Y:S08]  /*0000*/  LDC R1, c[0x0][0x28] ;  /* 0x00000a00ff017b82 */ /* 0x000ff00000000800 */
[----:B------:R-:W0:Y:S01]  /*0010*/  LDC.64 R28, c[0x0][0x228] ;  /* 0x00008a00ff1c7b82 */ /* 0x000e220000000a00 */
[----:B------:R-:W-:Y:S01]  /*0020*/  UMOV UR5, 0x400 ;  /* 0x0000040000057882 */ /* 0x000fe20000000000 */
[----:B------:R-:W-:Y:S01]  /*0030*/  ULDC.64 UR14, c[0x0][0x208] ;  /* 0x00008200000e7ab9 */ /* 0x000fe20000000a00 */
[----:B------:R-:W-:-:S02]  /*0040*/  CS2R R24, SRZ ;  /* 0x0000000000187805 */ /* 0x000fc4000001ff00 */
[----:B------:R-:W-:Y:S02]  /*0050*/  CS2R R26, SRZ ;  /* 0x00000000001a7805 */ /* 0x000fe4000001ff00 */
[----:B------:R-:W-:Y:S02]  /*0060*/  CS2R R32, SRZ ;  /* 0x0000000000207805 */ /* 0x000fe4000001ff00 */
[----:B------:R-:W-:Y:S01]  /*0070*/  CS2R R34, SRZ ;  /* 0x0000000000227805 */ /* 0x000fe2000001ff00 */
[----:B------:R-:W1:Y:S08]  /*0080*/  S2UR UR4, SR_CTAID.X ;  /* 0x00000000000479c3 */ /* 0x000e700000002500 */
[----:B------:R-:W2:Y:S01]  /*0090*/  LDC R43, c[0x0][0x230] ;  /* 0x00008c00ff2b7b82 */ /* 0x000ea20000000800 */
[----:B0-----:R-:W-:-:S07]  /*00a0*/  VIADD R0, R29, 0x3f ;  /* 0x0000003f1d007836 */ /* 0x001fce0000000000 */
[----:B------:R-:W0:Y:S01]  /*00b0*/  S2UR UR13, SR_CgaCtaId ;  /* 0x00000000000d79c3 */ /* 0x000e220000008800 */
[----:B------:R-:W-:Y:S02]  /*00c0*/  SHF.R.S32.HI R3, RZ, 0x1f, R0 ;  /* 0x0000001fff037819 */ /* 0x000fe40000011400 */
[----:B-1----:R-:W-:Y:S01]  /*00d0*/  I2FP.F32.U32 R5, UR4 ;  /* 0x0000000400057c45 */ /* 0x002fe20008201000 */
[----:B------:R-:W-:Y:S01]  /*00e0*/  ULDC UR4, c[0x0][0x150] ;  /* 0x0000540000047ab9 */ /* 0x000fe20000000800 */
[----:B------:R-:W-:-:S03]  /*00f0*/  LEA.HI R3, R3, R0, RZ, 0x6 ;  /* 0x0000000003037211 */ /* 0x000fc600078f30ff */
[----:B------:R-:W-:Y:S01]  /*0100*/  FMUL R5, R5, UR4 ;  /* 0x0000000405057c20 */ /* 0x000fe20008400000 */
[----:B------:R-:W-:Y:S01]  /*0110*/  SHF.R.S32.HI R3, RZ, 0x6, R3 ;  /* 0x00000006ff037819 */ /* 0x000fe20000011403 */
[----:B--2---:R-:W-:-:S04]  /*0120*/  VIADD R43, R43, 0x7f ;  /* 0x0000007f2b2b7836 */ /* 0x004fc80000000000 */
[----:B------:R-:W-:Y:S01]  /*0130*/  IMAD.SHL.U32 R4, R3, 0x8, RZ ;  /* 0x0000000803047824 */ /* 0x000fe200078e00ff */
[----:B------:R-:W1:Y:S04]  /*0140*/  F2I.U32.TRUNC.NTZ R5, R5 ;  /* 0x0000000500057305 */ /* 0x000e68000020f000 */
[----:B------:R-:W-:Y:S01]  /*0150*/  IABS R7, R4 ;  /* 0x0000000400077213 */ /* 0x000fe20000000000 */
[----:B0-----:R-:W-:Y:S02]  /*0160*/  USHF.L.U32 UR4, UR13, 0x5, URZ ;  /* 0x000000050d047899 */ /* 0x001fe4000800063f */
[----:B------:R-:W-:Y:S01]  /*0170*/  ULEA UR12, UR13, UR5, 0x18 ;  /* 0x000000050d0c7291 */ /* 0x000fe2000f8ec03f */
[----:B------:R-:W0:Y:S01]  /*0180*/  I2F.RP R0, R7 ;  /* 0x0000000700007306 */ /* 0x000e220000209400 */
[----:B------:R-:W-:Y:S01]  /*0190*/  ULOP3.LUT UR4, UR4, 0x20, URZ, 0xc0, !UPT ;  /* 0x0000002004047892 */ /* 0x000fe2000f8ec03f */
[----:B-1----:R-:W-:-:S06]  /*01a0*/  IABS R11, R5 ;  /* 0x00000005000b7213 */ /* 0x002fcc0000000000 */
[----:B0-----:R-:W0:Y:S02]  /*01b0*/  MUFU.RCP R0, R0 ;  /* 0x0000000000007308 */ /* 0x001e240000001000 */
[----:B0-----:R-:W-:Y:S01]  /*01c0*/  VIADD R2, R0, 0xffffffe ;  /* 0x0ffffffe00027836 */ /* 0x001fe20000000000 */
[----:B------:R-:W-:-:S05]  /*01d0*/  IABS R0, R4 ;  /* 0x0000000400007213 */ /* 0x000fca0000000000 */
[----:B------:R0:W1:Y:S01]  /*01e0*/  F2I.FTZ.U32.TRUNC.NTZ R3, R2 ;  /* 0x0000000200037305 */ /* 0x000062000021f000 */
[----:B------:R-:W-:Y:S02]  /*01f0*/  IMAD.MOV R0, RZ, RZ, -R0 ;  /* 0x000000ffff007224 */ /* 0x000fe400078e0a00 */
[----:B0-----:R-:W-:Y:S02]  /*0200*/  IMAD.MOV.U32 R2, RZ, RZ, RZ ;  /* 0x000000ffff027224 */ /* 0x001fe400078e00ff */
[----:B-1----:R-:W-:-:S04]  /*0210*/  IMAD.MOV R6, RZ, RZ, -R3 ;  /* 0x000000ffff067224 */ /* 0x002fc800078e0a03 */
[----:B------:R-:W-:-:S04]  /*0220*/  IMAD R9, R6, R7, RZ ;  /* 0x0000000706097224 */ /* 0x000fc800078e02ff */
[----:B------:R-:W-:-:S06]  /*0230*/  IMAD.HI.U32 R2, R3, R9, R2 ;  /* 0x0000000903027227 */ /* 0x000fcc00078e0002 */
[----:B------:R-:W-:-:S04]  /*0240*/  IMAD.HI.U32 R2, R2, R11, RZ ;  /* 0x0000000b02027227 */ /* 0x000fc800078e00ff */
[----:B------:R-:W-:-:S05]  /*0250*/  IMAD R0, R2, R0, R11 ;  /* 0x0000000002007224 */ /* 0x000fca00078e020b */
[----:B------:R-:W-:-:S13]  /*0260*/  ISETP.GT.U32.AND P1, PT, R7, R0, PT ;  /* 0x000000000700720c */ /* 0x000fda0003f24070 */
[----:B------:R-:W-:Y:S02]  /*0270*/  @!P1 IMAD.IADD R0, R0, 0x1, -R7 ;  /* 0x0000000100009824 */ /* 0x000fe400078e0a07 */
[----:B------:R-:W-:Y:S01]  /*0280*/  @!P1 VIADD R2, R2, 0x1 ;  /* 0x0000000102029836 */ /* 0x000fe20000000000 */
[----:B------:R-:W-:Y:S02]  /*0290*/  ISETP.NE.AND P1, PT, R4, RZ, PT ;  /* 0x000000ff0400720c */ /* 0x000fe40003f25270 */
[----:B------:R-:W-:Y:S02]  /*02a0*/  ISETP.GE.U32.AND P0, PT, R0, R7, PT ;  /* 0x000000070000720c */ /* 0x000fe40003f06070 */
[----:B------:R-:W-:-:S04]  /*02b0*/  LOP3.LUT R0, R5, R4, RZ, 0x3c, !PT ;  /* 0x0000000405007212 */ /* 0x000fc800078e3cff */
[----:B------:R-:W-:Y:S01]  /*02c0*/  ISETP.GE.AND P2, PT, R0, RZ, PT ;  /* 0x000000ff0000720c */ /* 0x000fe20003f46270 */
[----:B------:R-:W-:-:S05]  /*02d0*/  VIADD R0, R28, 0x3f ;  /* 0x0000003f1c007836 */ /* 0x000fca0000000000 */
[----:B------:R-:W-:Y:S01]  /*02e0*/  SHF.R.S32.HI R3, RZ, 0x1f, R0 ;  /* 0x0000001fff037819 */ /* 0x000fe20000011400 */
[----:B------:R-:W-:-:S03]  /*02f0*/  @P0 VIADD R2, R2, 0x1 ;  /* 0x0000000102020836 */ /* 0x000fc60000000000 */
[----:B------:R-:W-:-:S03]  /*0300*/  LEA.HI R3, R3, R0, RZ, 0x6 ;  /* 0x0000000003037211 */ /* 0x000fc600078f30ff */
[----:B------:R-:W-:Y:S01]  /*0310*/  @!P2 IMAD.MOV R2, RZ, RZ, -R2 ;  /* 0x000000ffff02a224 */ /* 0x000fe200078e0a02 */
[----:B------:R-:W-:-:S05]  /*0320*/  @!P1 LOP3.LUT R2, RZ, R4, RZ, 0x33, !PT ;  /* 0x00000004ff029212 */ /* 0x000fca00078e33ff */
[----:B------:R-:W-:Y:S02]  /*0330*/  IMAD.SHL.U32 R6, R2, 0x8, RZ ;  /* 0x0000000802067824 */ /* 0x000fe400078e00ff */
[----:B------:R-:W-:-:S03]  /*0340*/  IMAD.MOV R2, RZ, RZ, -R2 ;  /* 0x000000ffff027224 */ /* 0x000fc600078e0a02 */
[----:B------:R-:W-:Y:S01]  /*0350*/  LEA.HI.SX32 R3, R3, -R6, 0x1a ;  /* 0x8000000603037211 */ /* 0x000fe200078fd2ff */
[----:B------:R-:W-:-:S03]  /*0360*/  IMAD R4, R4, R2, R5 ;  /* 0x0000000204047224 */ /* 0x000fc600078e0205 */
[----:B------:R-:W-:Y:S02]  /*0370*/  VIMNMX R11, R3, 0x8, PT ;  /* 0x00000008030b7848 */ /* 0x000fe40003fe0100 */
[----:B------:R-:W-:Y:S02]  /*0380*/  IABS R9, R4 ;  /* 0x0000000400097213 */ /* 0x000fe40000000000 */
[----:B------:R-:W-:-:S04]  /*0390*/  IABS R7, R11 ;  /* 0x0000000b00077213 */ /* 0x000fc80000000000 */
[----:B------:R-:W0:Y:S08]  /*03a0*/  I2F.RP R0, R7 ;  /* 0x0000000700007306 */ /* 0x000e300000209400 */
[----:B0-----:R-:W0:Y:S02]  /*03b0*/  MUFU.RCP R0, R0 ;  /* 0x0000000000007308 */ /* 0x001e240000001000 */
[----:B0-----:R-:W-:-:S06]  /*03c0*/  VIADD R3, R0, 0xffffffe ;  /* 0x0ffffffe00037836 */ /* 0x001fcc0000000000 */
[----:B------:R-:W0:Y:S02]  /*03d0*/  F2I.FTZ.U32.TRUNC.NTZ R3, R3 ;  /* 0x0000000300037305 */ /* 0x000e24000021f000 */
[----:B0-----:R-:W-:-:S04]  /*03e0*/  IMAD.MOV R8, RZ, RZ, -R3 ;  /* 0x000000ffff087224 */ /* 0x001fc800078e0a03 */
[----:B------:R-:W-:Y:S01]  /*03f0*/  IMAD.MOV.U32 R2, RZ, RZ, R8 ;  /* 0x000000ffff027224 */ /* 0x000fe200078e0008 */
[----:B------:R-:W-:-:S03]  /*0400*/  IABS R8, R11 ;  /* 0x0000000b00087213 */ /* 0x000fc60000000000 */
[----:B------:R-:W-:Y:S02]  /*0410*/  IMAD R5, R2, R7, RZ ;  /* 0x0000000702057224 */ /* 0x000fe400078e02ff */
[----:B------:R-:W-:Y:S02]  /*0420*/  IMAD.MOV.U32 R2, RZ, RZ, RZ ;  /* 0x000000ffff027224 */ /* 0x000fe400078e00ff */
[----:B------:R-:W-:Y:S02]  /*0430*/  IMAD.MOV R0, RZ, RZ, -R8 ;  /* 0x000000ffff007224 */ /* 0x000fe400078e0a08 */
[----:B------:R-:W-:Y:S01]  /*0440*/  IMAD.HI.U32 R2, R3, R5, R2 ;  /* 0x0000000503027227 */ /* 0x000fe200078e0002 */
[----:B------:R-:W-:-:S04]  /*0450*/  LOP3.LUT R3, R4, R11, RZ, 0x3c, !PT ;  /* 0x0000000b04037212 */ /* 0x000fc800078e3cff */
[----:B------:R-:W-:Y:S01]  /*0460*/  ISETP.GE.AND P2, PT, R3, RZ, PT ;  /* 0x000000ff0300720c */ /* 0x000fe20003f46270 */
[----:B------:R-:W-:-:S04]  /*0470*/  IMAD.HI.U32 R2, R2, R9, RZ ;  /* 0x0000000902027227 */ /* 0x000fc800078e00ff */
[----:B------:R-:W-:-:S05]  /*0480*/  IMAD R0, R2, R0, R9 ;  /* 0x0000000002007224 */ /* 0x000fca00078e0209 */
[----:B------:R-:W-:-:S13]  /*0490*/  ISETP.GT.U32.AND P1, PT, R7, R0, PT ;  /* 0x000000000700720c */ /* 0x000fda0003f24070 */
[----:B------:R-:W-:Y:S02]  /*04a0*/  @!P1 IMAD.IADD R0, R0, 0x1, -R7 ;  /* 0x0000000100009824 */ /* 0x000fe400078e0a07 */
[----:B------:R-:W-:Y:S01]  /*04b0*/  @!P1 VIADD R2, R2, 0x1 ;  /* 0x0000000102029836 */ /* 0x000fe20000000000 */
[----:B------:R-:W-:Y:S02]  /*04c0*/  ISETP.NE.AND P1, PT, R11, RZ, PT ;  /* 0x000000ff0b00720c */ /* 0x000fe40003f25270 */
[----:B------:R-:W-:Y:S02]  /*04d0*/  ISETP.GE.U32.AND P0, PT, R0, R7, PT ;  /* 0x000000070000720c */ /* 0x000fe40003f06070 */
[----:B------:R-:W0:Y:S11]  /*04e0*/  S2R R0, SR_TID.X ;  /* 0x0000000000007919 */ /* 0x000e360000002100 */
[----:B------:R-:W-:Y:S01]  /*04f0*/  @P0 VIADD R2, R2, 0x1 ;  /* 0x0000000102020836 */ /* 0x000fe20000000000 */
[----:B------:R-:W-:-:S03]  /*0500*/  ISETP.GE.AND P0, PT, R43, 0x80, PT ;  /* 0x000000802b00780c */ /* 0x000fc60003f06270 */
[----:B------:R-:W-:-:S04]  /*0510*/  IMAD.MOV.U32 R232, RZ, RZ, R2 ;  /* 0x000000ffffe87224 */ /* 0x000fc800078e0002 */
[----:B------:R-:W-:Y:S01]  /*0520*/  @!P2 IMAD.MOV R232, RZ, RZ, -R232 ;  /* 0x000000ffffe8a224 */ /* 0x000fe200078e0ae8 */
[----:B------:R-:W-:-:S05]  /*0530*/  @!P1 LOP3.LUT R232, RZ, R11, RZ, 0x33, !PT ;  /* 0x0000000bffe89212 */ /* 0x000fca00078e33ff */
[----:B------:R-:W-:Y:S02]  /*0540*/  IMAD.MOV R2, RZ, RZ, -R232 ;  /* 0x000000ffff027224 */ /* 0x000fe400078e0ae8 */
[----:B------:R-:W-:Y:S02]  /*0550*/  IMAD.SHL.U32 R232, R232, 0x40, RZ ;  /* 0x00000040e8e87824 */ /* 0x000fe400078e00ff */
[----:B------:R-:W-:Y:S01]  /*0560*/  IMAD R2, R11, R2, R4 ;  /* 0x000000020b027224 */ /* 0x000fe200078e0204 */
[----:B0-----:R-:W-:-:S03]  /*0570*/  LOP3.LUT R3, R0, 0x3f, RZ, 0xc0, !PT ;  /* 0x0000003f00037812 */ /* 0x001fc600078ec0ff */
[----:B------:R-:W-:-:S04]  /*0580*/  IMAD.IADD R2, R6, 0x1, R2 ;  /* 0x0000000106027824 */ /* 0x000fc800078e0202 */
[----:B------:R-:W-:Y:S01]  /*0590*/  IMAD R2, R2, 0x40, R3 ;  /* 0x0000004002027824 */ /* 0x000fe200078e0203 */
[----:B------:R-:W-:-:S04]  /*05a0*/  SHF.R.U32.HI R3, RZ, 0x6, R0 ;  /* 0x00000006ff037819 */ /* 0x000fc80000011600 */
[----:B------:R-:W-:Y:S01]  /*05b0*/  SGXT.U32 R3, R3, 0x1 ;  /* 0x000000010303781a */ /* 0x000fe20000000000 */
[----:B------:R-:W-:Y:S06]  /*05c0*/  @!P0 BRA `(.L_x_0) ;  /* 0x0000005800448947 */ /* 0x000fec0003800000 */
[----:B------:R-:W-:Y:S01]  /*05d0*/  IABS R9, R28 ;  /* 0x0000001c00097213 */ /* 0x000fe20000000000 */
[----:B------:R-:W-:Y:S01]  /*05e0*/  ULDC UR5, c[0x0][0x240] ;  /* 0x0000900000057ab9 */ /* 0x000fe20000000800 */
[----:B------:R-:W-:Y:S01]  /*05f0*/  IABS R39, R29 ;  /* 0x0000001d00277213 */ /* 0x000fe20000000000 */
[----:B------:R-:W0:Y:S01]  /*0600*/  LDC R64, c[0x0][0x238] ;  /* 0x00008e00ff407b82 */ /* 0x000e220000000800 */
[----:B------:R-:W1:Y:S01]  /*0610*/  I2F.RP R6, R9 ;  /* 0x0000000900067306 */ /* 0x000e620000209400 */
[----:B------:R-:W-:Y:S01]  /*0620*/  LOP3.LUT R45, R232, UR4, RZ, 0xfc, !PT ;  /* 0x00000004e82d7c12 */ /* 0x000fe2000f8efcff */
[----:B------:R-:W-:Y:S01]  /*0630*/  ULDC UR4, c[0x0][0x234] ;  /* 0x00008d0000047ab9 */ /* 0x000fe20000000800 */
[----:B------:R-:W-:Y:S01]  /*0640*/  ISETP.GE.AND P5, PT, R2, RZ, PT ;  /* 0x000000ff0200720c */ /* 0x000fe20003fa6270 */
[----:B------:R-:W-:Y:S01]  /*0650*/  ULDC.64 UR6, c[0x0][0x210] ;  /* 0x0000840000067ab9 */ /* 0x000fe20000000a00 */
[C---:B------:R-:W-:Y:S01]  /*0660*/  LOP3.LUT R15, R45.reuse, 0x1c, RZ, 0xfc, !PT ;  /* 0x0000001c2d0f7812 */ /* 0x040fe200078efcff */
[----:B------:R-:W-:Y:S01]  /*0670*/  USHF.R.U32.HI UR8, URZ, 0x4, UR12 ;  /* 0x000000043f087899 */ /* 0x000fe2000801160c */
[C---:B------:R-:W-:Y:S01]  /*0680*/  LOP3.LUT R17, R45.reuse, 0x1b, RZ, 0xfc, !PT ;  /* 0x0000001b2d117812 */ /* 0x040fe200078efcff */
[----:B------:R-:W2:Y:S01]  /*0690*/  I2F.RP R8, R39 ;  /* 0x0000002700087306 */ /* 0x000ea20000209400 */
[----:B------:R-:W-:Y:S01]  /*06a0*/  ISETP.NE.AND P3, PT, R28, RZ, PT ;  /* 0x000000ff1c00720c */ /* 0x000fe20003f65270 */
[----:B------:R-:W-:Y:S01]  /*06b0*/  USGXT.U32 UR8, UR8, 0xe ;  /* 0x0000000e0808789a */ /* 0x000fe20008000000 */
[----:B------:R-:W-:Y:S01]  /*06c0*/  IABS R14, R15 ;  /* 0x0000000f000e7213 */ /* 0x000fe20000000000 */
[----:B------:R-:W-:Y:S01]  /*06d0*/  ULDC UR40, c[0x0][0x230] ;  /* 0x00008c0000287ab9 */ /* 0x000fe20000000800 */
[----:B------:R-:W-:Y:S01]  /*06e0*/  IABS R16, R17 ;  /* 0x0000001100107213 */ /* 0x000fe20000000000 */
[----:B------:R-:W-:Y:S01]  /*06f0*/  ULDC UR41, c[0x0][0x23c] ;  /* 0x00008f0000297ab9 */ /* 0x000fe20000000800 */
[C---:B------:R-:W-:Y:S01]  /*0700*/  LOP3.LUT R21, R45.reuse, 0x19, RZ, 0xfc, !PT ;  /* 0x000000192d157812 */ /* 0x040fe200078efcff */
[----:B-1----:R-:W1:Y:S01]  /*0710*/  MUFU.RCP R6, R6 ;  /* 0x0000000600067308 */ /* 0x002e620000001000 */
[----:B------:R-:W-:-:S02]  /*0720*/  LOP3.LUT R19, R45, 0x1a, RZ, 0xfc, !PT ;  /* 0x0000001a2d137812 */ /* 0x000fc400078efcff */
[C---:B------:R-:W-:Y:S02]  /*0730*/  LOP3.LUT R22, R45.reuse, 0x18, RZ, 0xfc, !PT ;  /* 0x000000182d167812 */ /* 0x040fe400078efcff */
[----:B------:R-:W-:Y:S02]  /*0740*/  LOP3.LUT R23, R45, 0x17, RZ, 0xfc, !PT ;  /* 0x000000172d177812 */ /* 0x000fe400078efcff */
[----:B------:R-:W-:Y:S01]  /*0750*/  IABS R18, R22 ;  /* 0x0000001600127213 */ /* 0x000fe20000000000 */
[----:B--2---:R-:W-:Y:S01]  /*0760*/  MUFU.RCP R8, R8 ;  /* 0x0000000800087308 */ /* 0x004fe20000001000 */
[----:B------:R-:W-:Y:S01]  /*0770*/  IABS R20, R23 ;  /* 0x0000001700147213 */ /* 0x000fe20000000000 */
[----:B0-----:R-:W-:Y:S01]  /*0780*/  IMAD R67, R3, R64, RZ ;  /* 0x0000004003437224 */ /* 0x001fe200078e02ff */
[C---:B------:R-:W-:Y:S02]  /*0790*/  LOP3.LUT R24, R45.reuse, 0x15, RZ, 0xfc, !PT ;  /* 0x000000152d187812 */ /* 0x040fe400078efcff */
[----:B------:R-:W-:-:S02]  /*07a0*/  LOP3.LUT R31, R45, 0xf, RZ, 0xfc, !PT ;  /* 0x0000000f2d1f7812 */ /* 0x000fc400078efcff */
[C---:B------:R-:W-:Y:S01]  /*07b0*/  LOP3.LUT R37, R45.reuse, 0xd, RZ, 0xfc, !PT ;  /* 0x0000000d2d257812 */ /* 0x040fe200078efcff */
[----:B-1----:R-:W-:Y:S01]  /*07c0*/  VIADD R7, R6, 0xffffffe ;  /* 0x0ffffffe06077836 */ /* 0x002fe20000000000 */
[----:B------:R-:W-:Y:S02]  /*07d0*/  IABS R6, R2 ;  /* 0x0000000200067213 */ /* 0x000fe40000000000 */
[C---:B------:R-:W-:Y:S01]  /*07e0*/  LOP3.LUT R35, R45.reuse, 0xe, RZ, 0xfc, !PT ;  /* 0x0000000e2d237812 */ /* 0x040fe200078efcff */
[----:B------:R0:W1:Y:S01]  /*07f0*/  F2I.FTZ.U32.TRUNC.NTZ R5, R7 ;  /* 0x0000000700057305 */ /* 0x000062000021f000 */
[C---:B------:R-:W-:Y:S02]  /*0800*/  LOP3.LUT R40, R45.reuse, 0xc, RZ, 0xfc, !PT ;  /* 0x0000000c2d287812 */ /* 0x040fe400078efcff */
[----:B------:R-:W-:Y:S02]  /*0810*/  LOP3.LUT R48, R45, 0xa, RZ, 0xfc, !PT ;  /* 0x0000000a2d307812 */ /* 0x000fe400078efcff */
[----:B------:R-:W-:-:S02]  /*0820*/  IABS R30, R40 ;  /* 0x00000028001e7213 */ /* 0x000fc40000000000 */
[C---:B------:R-:W-:Y:S02]  /*0830*/  LOP3.LUT R49, R45.reuse, 0x9, RZ, 0xfc, !PT ;  /* 0x000000092d317812 */ /* 0x040fe400078efcff */
[C---:B0-----:R-:W-:Y:S02]  /*0840*/  LOP3.LUT R7, R45.reuse, 0x1f, RZ, 0xfc, !PT ;  /* 0x0000001f2d077812 */ /* 0x041fe400078efcff */
[----:B------:R-:W-:Y:S02]  /*0850*/  LOP3.LUT R47, R45, 0xb, RZ, 0xfc, !PT ;  /* 0x0000000b2d2f7812 */ /* 0x000fe400078efcff */
[----:B------:R-:W-:Y:S01]  /*0860*/  ISETP.GE.AND P2, PT, R7, RZ, PT ;  /* 0x000000ff0700720c */ /* 0x000fe20003f46270 */
[----:B-1----:R-:W-:Y:S01]  /*0870*/  IMAD.MOV R4, RZ, RZ, -R5 ;  /* 0x000000ffff047224 */ /* 0x002fe200078e0a05 */
[----:B------:R-:W-:Y:S02]  /*0880*/  IABS R32, R48 ;  /* 0x0000003000207213 */ /* 0x000fe40000000000 */
[----:B------:R-:W-:Y:S01]  /*0890*/  IABS R34, R49 ;  /* 0x0000003100227213 */ /* 0x000fe20000000000 */
[----:B------:R-:W-:Y:S01]  /*08a0*/  IMAD R11, R4, R9, RZ ;  /* 0x00000009040b7224 */ /* 0x000fe200078e02ff */
[C---:B------:R-:W-:Y:S01]  /*08b0*/  LOP3.LUT R50, R45.reuse, 0x8, RZ, 0xfc, !PT ;  /* 0x000000082d327812 */ /* 0x040fe200078efcff */
[----:B------:R-:W-:Y:S01]  /*08c0*/  IMAD.MOV.U32 R4, RZ, RZ, RZ ;  /* 0x000000ffff047224 */ /* 0x000fe200078e00ff */
[----:B------:R-:W-:-:S02]  /*08d0*/  LOP3.LUT R51, R45, 0x7, RZ, 0xfc, !PT ;  /* 0x000000072d337812 */ /* 0x000fc400078efcff */
[----:B------:R-:W-:Y:S01]  /*08e0*/  LOP3.LUT R52, R45, 0x6, RZ, 0xfc, !PT ;  /* 0x000000062d347812 */ /* 0x000fe200078efcff */
[----:B------:R-:W-:Y:S01]  /*08f0*/  IMAD.HI.U32 R4, R5, R11, R4 ;  /* 0x0000000b05047227 */ /* 0x000fe200078e0004 */
[C---:B------:R-:W-:Y:S02]  /*0900*/  LOP3.LUT R53, R45.reuse, 0x5, RZ, 0xfc, !PT ;  /* 0x000000052d357812 */ /* 0x040fe400078efcff */
[----:B------:R-:W-:Y:S01]  /*0910*/  IABS R36, R52 ;  /* 0x0000003400247213 */ /* 0x000fe20000000000 */
[----:B------:R-:W-:Y:S01]  /*0920*/  VIADD R5, R8, 0xffffffe ;  /* 0x0ffffffe08057836 */ /* 0x000fe20000000000 */
[----:B------:R-:W-:Y:S01]  /*0930*/  IABS R8, R7 ;  /* 0x0000000700087213 */ /* 0x000fe20000000000 */
[----:B------:R-:W-:Y:S01]  /*0940*/  IMAD.HI.U32 R4, R4, R6, RZ ;  /* 0x0000000604047227 */ /* 0x000fe200078e00ff */
[----:B------:R-:W-:Y:S02]  /*0950*/  IABS R38, R53 ;  /* 0x0000003500267213 */ /* 0x000fe40000000000 */
[C---:B------:R-:W-:Y:S01]  /*0960*/  LOP3.LUT R54, R45.reuse, 0x4, RZ, 0xfc, !PT ;  /* 0x000000042d367812 */ /* 0x040fe200078efcff */
[----:B------:R-:W0:Y:S01]  /*0970*/  F2I.FTZ.U32.TRUNC.NTZ R5, R5 ;  /* 0x0000000500057305 */ /* 0x000e22000021f000 */
[----:B------:R-:W-:Y:S01]  /*0980*/  IMAD.MOV R4, RZ, RZ, -R4 ;  /* 0x000000ffff047224 */ /* 0x000fe200078e0a04 */
[----:B------:R-:W-:-:S02]  /*0990*/  LOP3.LUT R55, R45, 0x3, RZ, 0xfc, !PT ;  /* 0x000000032d377812 */ /* 0x000fc400078efcff */
[----:B------:R-:W-:Y:S01]  /*09a0*/  IABS R46, R45 ;  /* 0x0000002d002e7213 */ /* 0x000fe20000000000 */
[----:B------:R-:W-:Y:S01]  /*09b0*/  IMAD R6, R9, R4, R6 ;  /* 0x0000000409067224 */ /* 0x000fe200078e0206 */
[C---:B------:R-:W-:Y:S02]  /*09c0*/  LOP3.LUT R56, R45.reuse, 0x2, RZ, 0xfc, !PT ;  /* 0x000000022d387812 */ /* 0x040fe400078efcff */
[----:B------:R-:W-:Y:S02]  /*09d0*/  LOP3.LUT R57, R45, 0x1, RZ, 0xfc, !PT ;  /* 0x000000012d397812 */ /* 0x000fe400078efcff */
[----:B------:R-:W-:Y:S02]  /*09e0*/  ISETP.GT.U32.AND P0, PT, R9, R6, PT ;  /* 0x000000060900720c */ /* 0x000fe40003f04070 */
[----:B------:R-:W-:Y:S02]  /*09f0*/  IABS R42, R56 ;  /* 0x00000038002a7213 */ /* 0x000fe40000000000 */
[----:B------:R-:W-:Y:S01]  /*0a00*/  IABS R44, R57 ;  /* 0x00000039002c7213 */ /* 0x000fe20000000000 */
[----:B0-----:R-:W-:Y:S01]  /*0a10*/  IMAD.MOV R4, RZ, RZ, -R5 ;  /* 0x000000ffff047224 */ /* 0x001fe200078e0a05 */
[----:B------:R-:W-:-:S02]  /*0a20*/  LOP3.LUT R186, R3, 0x60, RZ, 0xfc, !PT ;  /* 0x0000006003ba7812 */ /* 0x000fc400078efcff */
[C---:B------:R-:W-:Y:S01]  /*0a30*/  LOP3.LUT R182, R3.reuse, 0x62, RZ, 0xfc, !PT ;  /* 0x0000006203b67812 */ /* 0x040fe200078efcff */
[----:B------:R-:W-:Y:S01]  /*0a40*/  IMAD R11, R4, R39, RZ ;  /* 0x00000027040b7224 */ /* 0x000fe200078e02ff */
[C---:B------:R-:W-:Y:S01]  /*0a50*/  LOP3.LUT R181, R3.reuse, 0x64, RZ, 0xfc, !PT ;  /* 0x0000006403b57812 */ /* 0x040fe200078efcff */
[----:B------:R-:W-:Y:S01]  /*0a60*/  IMAD.MOV.U32 R4, RZ, RZ, RZ ;  /* 0x000000ffff047224 */ /* 0x000fe200078e00ff */
[C---:B------:R-:W-:Y:S01]  /*0a70*/  LOP3.LUT R191, R3.reuse, 0x58, RZ, 0xfc, !PT ;  /* 0x0000005803bf7812 */ /* 0x040fe200078efcff */
[----:B------:R-:W-:Y:S01]  /*0a80*/  @!P0 IMAD.IADD R6, R6, 0x1, -R9 ;  /* 0x0000000106068824 */ /* 0x000fe200078e0a09 */
[----:B------:R-:W-:Y:S01]  /*0a90*/  LOP3.LUT R189, R3, 0x5a, RZ, 0xfc, !PT ;  /* 0x0000005a03bd7812 */ /* 0x000fe200078efcff */
[----:B------:R-:W-:Y:S01]  /*0aa0*/  IMAD.HI.U32 R5, R5, R11, R4 ;  /* 0x0000000b05057227 */ /* 0x000fe200078e0004 */
[----:B------:R-:W-:Y:S02]  /*0ab0*/  LOP3.LUT R188, R3, 0x5c, RZ, 0xfc, !PT ;  /* 0x0000005c03bc7812 */ /* 0x000fe400078efcff */
[----:B------:R-:W-:-:S02]  /*0ac0*/  ISETP.GT.U32.AND P0, PT, R9, R6, PT ;  /* 0x000000060900720c */ /* 0x000fc40003f04070 */
[----:B------:R-:W-:Y:S01]  /*0ad0*/  LOP3.LUT R196, R3, 0x52, RZ, 0xfc, !PT ;  /* 0x0000005203c47812 */ /* 0x000fe200078efcff */
[----:B------:R-:W-:Y:S01]  /*0ae0*/  IMAD.HI.U32 R4, R5, R8, RZ ;  /* 0x0000000805047227 */ /* 0x000fe200078e00ff */
[C---:B------:R-:W-:Y:S02]  /*0af0*/  LOP3.LUT R195, R3.reuse, 0x54, RZ, 0xfc, !PT ;  /* 0x0000005403c37812 */ /* 0x040fe400078efcff */
[----:B------:R-:W-:Y:S01]  /*0b00*/  LOP3.LUT R194, R3, 0x56, RZ, 0xfc, !PT ;  /* 0x0000005603c27812 */ /* 0x000fe200078efcff */
[----:B------:R-:W-:Y:S01]  /*0b10*/  IMAD.MOV R10, RZ, RZ, -R4 ;  /* 0x000000ffff0a7224 */ /* 0x000fe200078e0a04 */
[----:B------:R-:W-:Y:S01]  /*0b20*/  LOP3.LUT R4, R45, 0x1e, RZ, 0xfc, !PT ;  /* 0x0000001e2d047812 */ /* 0x000fe200078efcff */
[----:B------:R-:W-:Y:S01]  /*0b30*/  IMAD.HI.U32 R25, R5, R30, RZ ;  /* 0x0000001e05197227 */ /* 0x000fe200078e00ff */
[----:B------:R-:W-:Y:S02]  /*0b40*/  LOP3.LUT R199, R3, 0x4a, RZ, 0xfc, !PT ;  /* 0x0000004a03c77812 */ /* 0x000fe400078efcff */
[----:B------:R-:W-:Y:S01]  /*0b50*/  ISETP.GE.AND P1, PT, R4, RZ, PT ;  /* 0x000000ff0400720c */ /* 0x000fe20003f26270 */
[----:B------:R-:W-:Y:S01]  /*0b60*/  IMAD R7, R39, R10, R8 ;  /* 0x0000000a27077224 */ /* 0x000fe200078e0208 */
[----:B------:R-:W-:Y:S01]  /*0b70*/  IABS R8, R4 ;  /* 0x0000000400087213 */ /* 0x000fe20000000000 */
[----:B------:R-:W-:Y:S01]  /*0b80*/  @!P0 IMAD.IADD R6, R6, 0x1, -R9 ;  /* 0x0000000106068824 */ /* 0x000fe200078e0a09 */
[----:B------:R-:W-:Y:S01]  /*0b90*/  LOP3.LUT R4, R45, 0x1d, RZ, 0xfc, !PT ;  /* 0x0000001d2d047812 */ /* 0x000fe200078efcff */
[----:B------:R-:W-:Y:S01]  /*0ba0*/  IMAD.HI.U32 R9, R5, R14, RZ ;  /* 0x0000000e05097227 */ /* 0x000fe200078e00ff */
[----:B------:R-:W-:-:S02]  /*0bb0*/  ISETP.GT.U32.AND P0, PT, R39, R7, PT ;  /* 0x000000072700720c */ /* 0x000fc40003f04070 */
[----:B------:R-:W-:Y:S01]  /*0bc0*/  ISETP.GE.AND P4, PT, R4, RZ, PT ;  /* 0x000000ff0400720c */ /* 0x000fe20003f86270 */
[----:B------:R-:W-:Y:S01]  /*0bd0*/  IMAD.HI.U32 R10, R5, R16, RZ ;  /* 0x00000010050a7227 */ /* 0x000fe200078e00ff */
[----:B------:R-:W-:Y:S02]  /*0be0*/  IABS R12, R4 ;  /* 0x00000004000c7213 */ /* 0x000fe40000000000 */
[----:B------:R-:W-:Y:S01]  /*0bf0*/  LOP3.LUT R198, R3, 0x4c, RZ, 0xfc, !PT ;  /* 0x0000004c03c67812 */ /* 0x000fe200078efcff */
[----:B------:R-:W-:Y:S01]  /*0c00*/  IMAD.HI.U32 R4, R5, R8, RZ ;  /* 0x0000000805047227 */ /* 0x000fe200078e00ff */
[C---:B------:R-:W-:Y:S02]  /*0c10*/  LOP3.LUT R197, R3.reuse, 0x50, RZ, 0xfc, !PT ;  /* 0x0000005003c57812 */ /* 0x040fe400078efcff */
[C---:B------:R-:W-:Y:S01]  /*0c20*/  LOP3.LUT R202, R3.reuse, 0x44, RZ, 0xfc, !PT ;  /* 0x0000004403ca7812 */ /* 0x040fe200078efcff */
[----:B------:R-:W-:Y:S01]  /*0c30*/  IMAD.MOV R11, RZ, RZ, -R4 ;  /* 0x000000ffff0b7224 */ /* 0x000fe200078e0a04 */
[----:B------:R-:W-:Y:S01]  /*0c40*/  LOP3.LUT R201, R3, 0x46, RZ, 0xfc, !PT ;  /* 0x0000004603c97812 */ /* 0x000fe200078efcff */
[----:B------:R-:W-:Y:S01]  /*0c50*/  IMAD.HI.U32 R4, R5, R12, RZ ;  /* 0x0000000c05047227 */ /* 0x000fe200078e00ff */
[----:B------:R-:W-:-:S02]  /*0c60*/  LOP3.LUT R200, R3, 0x48, RZ, 0xfc, !PT ;  /* 0x0000004803c87812 */ /* 0x000fc400078efcff */
[----:B------:R-:W-:Y:S01]  /*0c70*/  LOP3.LUT R205, R3, 0x3c, RZ, 0xfc, !PT ;  /* 0x0000003c03cd7812 */ /* 0x000fe200078efcff */
[----:B------:R-:W-:Y:S01]  /*0c80*/  IMAD R8, R39, R11, R8 ;  /* 0x0000000b27087224 */ /* 0x000fe200078e0208 */
[C---:B------:R-:W-:Y:S01]  /*0c90*/  LOP3.LUT R204, R3.reuse, 0x40, RZ, 0xfc, !PT ;  /* 0x0000004003cc7812 */ /* 0x040fe200078efcff */
[----:B------:R-:W-:Y:S01]  /*0ca0*/  IMAD.MOV R11, RZ, RZ, -R4 ;  /* 0x000000ffff0b7224 */ /* 0x000fe200078e0a04 */
[C---:B------:R-:W-:Y:S01]  /*0cb0*/  LOP3.LUT R203, R3.reuse, 0x42, RZ, 0xfc, !PT ;  /* 0x0000004203cb7812 */ /* 0x040fe200078efcff */
[----:B------:R-:W-:Y:S01]  /*0cc0*/  IMAD.MOV.U32 R4, RZ, RZ, R6 ;  /* 0x000000ffff047224 */ /* 0x000fe200078e0006 */
[----:B------:R-:W-:Y:S01]  /*0cd0*/  LOP3.LUT R208, R3, 0x36, RZ, 0xfc, !PT ;  /* 0x0000003603d07812 */ /* 0x000fe200078efcff */
[----:B------:R-:W-:Y:S01]  /*0ce0*/  IMAD R6, R39, R11, R12 ;  /* 0x0000000b27067224 */ /* 0x000fe200078e020c */
[----:B------:R-:W-:Y:S01]  /*0cf0*/  LOP3.LUT R207, R3, 0x38, RZ, 0xfc, !PT ;  /* 0x0000003803cf7812 */ /* 0x000fe200078efcff */
[----:B------:R-:W-:Y:S01]  /*0d00*/  @!P5 IMAD.MOV R4, RZ, RZ, -R4 ;  /* 0x000000ffff04d224 */ /* 0x000fe200078e0a04 */
[----:B------:R-:W-:Y:S01]  /*0d10*/  @!P3 LOP3.LUT R4, RZ, R28, RZ, 0x33, !PT ;  /* 0x0000001cff04b212 */ /* 0x000fe200078e33ff */
[----:B------:R-:W-:Y:S01]  /*0d20*/  IMAD.MOV R9, RZ, RZ, -R9 ;  /* 0x000000ffff097224 */ /* 0x000fe200078e0a09 */
[C---:B------:R-:W-:Y:S01]  /*0d30*/  ISETP.GT.U32.AND P6, PT, R39.reuse, R6, PT ;  /* 0x000000062700720c */ /* 0x040fe20003fc4070 */
[----:B------:R-:W-:Y:S01]  /*0d40*/  IMAD.MOV R13, RZ, RZ, -R10 ;  /* 0x000000ffff0d7224 */ /* 0x000fe200078e0a0a */
[----:B------:R-:W-:Y:S01]  /*0d50*/  ISETP.GT.U32.AND P3, PT, R39, R8, PT ;  /* 0x000000082700720c */ /* 0x000fe20003f64070 */
[----:B------:R-:W-:Y:S01]  /*0d60*/  @!P0 IMAD.IADD R7, R7, 0x1, -R39 ;  /* 0x0000000107078824 */ /* 0x000fe200078e0a27 */
[----:B------:R-:W-:Y:S01]  /*0d70*/  IABS R28, R31 ;  /* 0x0000001f001c7213 */ /* 0x000fe20000000000 */
[C---:B------:R-:W-:Y:S01]  /*0d80*/  IMAD R10, R39.reuse, R9, R14 ;  /* 0x00000009270a7224 */ /* 0x040fe200078e020e */
[----:B------:R-:W-:Y:S01]  /*0d90*/  IABS R14, R19 ;  /* 0x00000013000e7213 */ /* 0x000fe20000000000 */
[C---:B------:R-:W-:Y:S01]  /*0da0*/  IMAD R11, R39.reuse, R13, R16 ;  /* 0x0000000d270b7224 */ /* 0x040fe200078e0210 */
[----:B------:R-:W-:Y:S01]  /*0db0*/  IABS R16, R21 ;  /* 0x0000001500107213 */ /* 0x000fe20000000000 */
[----:B------:R-:W-:Y:S01]  /*0dc0*/  IMAD R125, R4, UR4, RZ ;  /* 0x00000004047d7c24 */ /* 0x000fe2000f8e02ff */
[----:B------:R-:W-:Y:S01]  /*0dd0*/  ISETP.GT.U32.AND P5, PT, R39, R7, PT ;  /* 0x000000072700720c */ /* 0x000fe20003fa4070 */
[----:B------:R-:W-:Y:S01]  /*0de0*/  IMAD.HI.U32 R9, R5, R14, RZ ;  /* 0x0000000e05097227 */ /* 0x000fe200078e00ff */
[----:B------:R-:W-:Y:S01]  /*0df0*/  UMOV UR4, URZ ;  /* 0x0000003f00047c82 */ /* 0x000fe20008000000 */
[----:B------:R-:W-:-:S02]  /*0e00*/  LOP3.LUT R206, R3, 0x3a, RZ, 0xfc, !PT ;  /* 0x0000003a03ce7812 */ /* 0x000fc400078efcff */
[--C-:B------:R-:W-:Y:S01]  /*0e10*/  @!P6 IMAD.IADD R6, R6, 0x1, -R39.reuse ;  /* 0x000000010606e824 */ /* 0x100fe200078e0a27 */
[----:B------:R-:W-:Y:S01]  /*0e20*/  ISETP.GT.U32.AND P6, PT, R39, R10, PT ;  /* 0x0000000a2700720c */ /* 0x000fe20003fc4070 */
[----:B------:R-:W-:Y:S01]  /*0e30*/  IMAD.HI.U32 R12, R5, R16, RZ ;  /* 0x00000010050c7227 */ /* 0x000fe200078e00ff */
[----:B------:R-:W-:Y:S02]  /*0e40*/  LEA.HI R58, R0, 0x4e, RZ, 0x1a ;  /* 0x0000004e003a7811 */ /* 0x000fe400078fd0ff */
[----:B------:R-:W-:Y:S01]  /*0e50*/  ISETP.GT.U32.AND P0, PT, R39, R6, PT ;  /* 0x000000062700720c */ /* 0x000fe20003f04070 */
[--C-:B------:R-:W-:Y:S01]  /*0e60*/  @!P3 IMAD.IADD R8, R8, 0x1, -R39.reuse ;  /* 0x000000010808b824 */ /* 0x100fe200078e0a27 */
[C---:B------:R-:W-:Y:S01]  /*0e70*/  LEA.HI R59, R0.reuse, 0x3e, RZ, 0x1a ;  /* 0x0000003e003b7811 */ /* 0x040fe200078fd0ff */
[----:B------:R-:W-:Y:S01]  /*0e80*/  IMAD.MOV R13, RZ, RZ, -R12 ;  /* 0x000000ffff0d7224 */ /* 0x000fe200078e0a0c */
[----:B------:R-:W-:Y:S01]  /*0e90*/  LEA.HI R60, R0, 0x2e, RZ, 0x1a ;  /* 0x0000002e003c7811 */ /* 0x000fe200078fd0ff */
[--C-:B------:R-:W-:Y:S01]  /*0ea0*/  @!P5 IMAD.IADD R7, R7, 0x1, -R39.reuse ;  /* 0x000000010707d824 */ /* 0x100fe200078e0a27 */
[C---:B------:R-:W-:Y:S01]  /*0eb0*/  ISETP.GT.U32.AND P3, PT, R39.reuse, R8, PT ;  /* 0x000000082700720c */ /* 0x040fe20003f64070 */
[C---:B------:R-:W-:Y:S01]  /*0ec0*/  IMAD R13, R39.reuse, R13, R16 ;  /* 0x0000000d270d7224 */ /* 0x040fe200078e0210 */
[C---:B------:R-:W-:Y:S01]  /*0ed0*/  ISETP.GT.U32.AND P5, PT, R39.reuse, R11, PT ;  /* 0x0000000b2700720c */ /* 0x040fe20003fa4070 */
[----:B------:R-:W-:Y:S01]  /*0ee0*/  @!P6 IMAD.IADD R10, R10, 0x1, -R39 ;  /* 0x000000010a0ae824 */ /* 0x000fe200078e0a27 */
[----:B------:R-:W-:Y:S01]  /*0ef0*/  LEA.HI R61, R0, 0x1e, RZ, 0x1a ;  /* 0x0000001e003d7811 */ /* 0x000fe200078fd0ff */
[----:B------:R-:W-:Y:S01]  /*0f00*/  IMAD.MOV R9, RZ, RZ, -R9 ;  /* 0x000000ffff097224 */ /* 0x000fe200078e0a09 */
[----:B------:R-:W-:Y:S01]  /*0f10*/  ISETP.GT.U32.AND P6, PT, R39, R13, PT ;  /* 0x0000000d2700720c */ /* 0x000fe20003fc4070 */
[----:B------:R-:W-:Y:S01]  /*0f20*/  @!P0 IMAD.IADD R6, R6, 0x1, -R39 ;  /* 0x0000000106068824 */ /* 0x000fe200078e0a27 */
[----:B------:R-:W-:Y:S01]  /*0f30*/  ISETP.GE.AND P0, PT, R15, RZ, PT ;  /* 0x000000ff0f00720c */ /* 0x000fe20003f06270 */
[----:B------:R-:W-:Y:S01]  /*0f40*/  IMAD R12, R39, R9, R14 ;  /* 0x00000009270c7224 */ /* 0x000fe200078e020e */
[----:B------:R-:W-:Y:S01]  /*0f50*/  LEA.HI R62, R0, 0xe, RZ, 0x1a ;  /* 0x0000000e003e7811 */ /* 0x000fe200078fd0ff */
[----:B------:R-:W-:Y:S01]  /*0f60*/  IMAD.HI.U32 R9, R5, R18, RZ ;  /* 0x0000001205097227 */ /* 0x000fe200078e00ff */
[----:B------:R-:W-:-:S02]  /*0f70*/  LOP3.LUT R63, R3, 0x7c, RZ, 0xfc, !PT ;  /* 0x0000007c033f7812 */ /* 0x000fc400078efcff */
[----:B------:R-:W-:Y:S01]  /*0f80*/  LOP3.LUT R231, R3, 0x2, RZ, 0xfc, !PT ;  /* 0x0000000203e77812 */ /* 0x000fe200078efcff */
[--C-:B------:R-:W-:Y:S01]  /*0f90*/  @!P3 IMAD.IADD R8, R8, 0x1, -R39.reuse ;  /* 0x000000010808b824 */ /* 0x100fe200078e0a27 */
[----:B------:R-:W-:Y:S01]  /*0fa0*/  ISETP.GT.U32.AND P3, PT, R39, R12, PT ;  /* 0x0000000c2700720c */ /* 0x000fe20003f64070 */
[--C-:B------:R-:W-:Y:S01]  /*0fb0*/  @!P5 IMAD.IADD R11, R11, 0x1, -R39.reuse ;  /* 0x000000010b0bd824 */ /* 0x100fe200078e0a27 */
[----:B------:R-:W-:Y:S01]  /*0fc0*/  ISETP.GE.AND P5, PT, R17, RZ, PT ;  /* 0x000000ff1100720c */ /* 0x000fe20003fa6270 */
[----:B------:R-:W-:Y:S01]  /*0fd0*/  IMAD.HI.U32 R14, R5, R20, RZ ;  /* 0x00000014050e7227 */ /* 0x000fe200078e00ff */
[----:B------:R-:W-:Y:S02]  /*0fe0*/  LOP3.LUT R17, R45, 0x16, RZ, 0xfc, !PT ;  /* 0x000000162d117812 */ /* 0x000fe400078efcff */
[----:B------:R-:W-:Y:S01]  /*0ff0*/  LOP3.LUT R230, R3, 0x4, RZ, 0xfc, !PT ;  /* 0x0000000403e67812 */ /* 0x000fe200078efcff */
[----:B------:R-:W-:Y:S01]  /*1000*/  @!P6 IMAD.IADD R13, R13, 0x1, -R39 ;  /* 0x000000010d0de824 */ /* 0x000fe200078e0a27 */
[----:B------:R-:W-:Y:S01]  /*1010*/  ISETP.GT.U32.AND P6, PT, R39, R11, PT ;  /* 0x0000000b2700720c */ /* 0x000fe20003fc4070 */
[----:B------:R-:W-:Y:S01]  /*1020*/  IMAD.MOV R9, RZ, RZ, -R9 ;  /* 0x000000ffff097224 */ /* 0x000fe200078e0a09 */
[C---:B------:R-:W-:Y:S01]  /*1030*/  LOP3.LUT R229, R3.reuse, 0x6, RZ, 0xfc, !PT ;  /* 0x0000000603e57812 */ /* 0x040fe200078efcff */
[----:B------:R-:W-:Y:S01]  /*1040*/  IMAD.MOV R15, RZ, RZ, -R14 ;  /* 0x000000ffff0f7224 */ /* 0x000fe200078e0a0e */
[----:B------:R-:W-:Y:S01]  /*1050*/  LOP3.LUT R228, R3, 0x8, RZ, 0xfc, !PT ;  /* 0x0000000803e47812 */ /* 0x000fe200078efcff */
[----:B------:R-:W-:Y:S01]  /*1060*/  IMAD R14, R39, R9, R18 ;  /* 0x00000009270e7224 */ /* 0x000fe200078e0212 */
[----:B------:R-:W-:Y:S01]  /*1070*/  IABS R18, R17 ;  /* 0x0000001100127213 */ /* 0x000fe20000000000 */
[----:B------:R-:W-:Y:S01]  /*1080*/  IMAD.MOV.U32 R9, RZ, RZ, R6 ;  /* 0x000000ffff097224 */ /* 0x000fe200078e0006 */
[----:B------:R-:W-:Y:S01]  /*1090*/  LOP3.LUT R227, R3, 0xa, RZ, 0xfc, !PT ;  /* 0x0000000a03e37812 */ /* 0x000fe200078efcff */
[C---:B------:R-:W-:Y:S01]  /*10a0*/  IMAD R15, R39.reuse, R15, R20 ;  /* 0x0000000f270f7224 */ /* 0x040fe200078e0214 */
[----:B------:R-:W-:Y:S01]  /*10b0*/  IABS R20, R24 ;  /* 0x0000001800147213 */ /* 0x000fe20000000000 */
[----:B------:R-:W-:Y:S01]  /*10c0*/  @!P3 IMAD.IADD R12, R12, 0x1, -R39 ;  /* 0x000000010c0cb824 */ /* 0x000fe200078e0a27 */
[C---:B------:R-:W-:Y:S01]  /*10d0*/  ISETP.GT.U32.AND P3, PT, R39.reuse, R10, PT ;  /* 0x0000000a2700720c */ /* 0x040fe20003f64070 */
[----:B------:R-:W-:Y:S01]  /*10e0*/  @!P4 IMAD.MOV R9, RZ, RZ, -R9 ;  /* 0x000000ffff09c224 */ /* 0x000fe200078e0a09 */
[----:B------:R-:W-:Y:S01]  /*10f0*/  ISETP.GT.U32.AND P4, PT, R39, R14, PT ;  /* 0x0000000e2700720c */ /* 0x000fe20003f84070 */
[----:B------:R-:W-:Y:S01]  /*1100*/  @!P6 IMAD.IADD R11, R11, 0x1, -R39 ;  /* 0x000000010b0be824 */ /* 0x000fe200078e0a27 */
[C---:B------:R-:W-:Y:S01]  /*1110*/  ISETP.GT.U32.AND P6, PT, R39.reuse, R15, PT ;  /* 0x0000000f2700720c */ /* 0x040fe20003fc4070 */
[----:B------:R-:W-:Y:S01]  /*1120*/  @!P1 IMAD.MOV R8, RZ, RZ, -R8 ;  /* 0x000000ffff089224 */ /* 0x000fe200078e0a08 */
[----:B------:R-:W-:Y:S01]  /*1130*/  ISETP.GT.U32.AND P1, PT, R39, R12, PT ;  /* 0x0000000c2700720c */ /* 0x000fe20003f24070 */
[----:B------:R-:W-:Y:S01]  /*1140*/  IMAD.HI.U32 R6, R5, R18, RZ ;  /* 0x0000001205067227 */ /* 0x000fe200078e00ff */
[----:B------:R-:W-:-:S02]  /*1150*/  LOP3.LUT R226, R3, 0xc, RZ, 0xfc, !PT ;  /* 0x0000000c03e27812 */ /* 0x000fc400078efcff */
[----:B------:R-:W-:Y:S01]  /*1160*/  LOP3.LUT R225, R3, 0x10, RZ, 0xfc, !PT ;  /* 0x0000001003e17812 */ /* 0x000fe200078efcff */
[----:B------:R-:W-:Y:S01]  /*1170*/  @!P2 IMAD.MOV R7, RZ, RZ, -R7 ;  /* 0x000000ffff07a224 */ /* 0x000fe200078e0a07 */
[----:B------:R-:W-:Y:S01]  /*1180*/  ISETP.GT.U32.AND P2, PT, R39, R13, PT ;  /* 0x0000000d2700720c */ /* 0x000fe20003f44070 */
[----:B------:R-:W-:Y:S01]  /*1190*/  IMAD.MOV R6, RZ, RZ, -R6 ;  /* 0x000000ffff067224 */ /* 0x000fe200078e0a06 */
[----:B------:R-:W-:Y:S01]  /*11a0*/  LOP3.LUT R224, R3, 0x12, RZ, 0xfc, !PT ;  /* 0x0000001203e07812 */ /* 0x000fe200078efcff */
[--C-:B------:R-:W-:Y:S01]  /*11b0*/  @!P3 IMAD.IADD R10, R10, 0x1, -R39.reuse ;  /* 0x000000010a0ab824 */ /* 0x100fe200078e0a27 */
[----:B------:R-:W-:Y:S01]  /*11c0*/  ISETP.GE.AND P3, PT, R19, RZ, PT ;  /* 0x000000ff1300720c */ /* 0x000fe20003f66270 */
[----:B------:R-:W-:Y:S01]  /*11d0*/  @!P4 IMAD.IADD R14, R14, 0x1, -R39 ;  /* 0x000000010e0ec824 */ /* 0x000fe200078e0a27 */
[----:B------:R-:W-:Y:S01]  /*11e0*/  LOP3.LUT R19, R45, 0x14, RZ, 0xfc, !PT ;  /* 0x000000142d137812 */ /* 0x000fe200078efcff */
[----:B------:R-:W-:Y:S01]  /*11f0*/  IMAD R6, R39, R6, R18 ;  /* 0x0000000627067224 */ /* 0x000fe200078e0212 */
[----:B------:R-:W-:Y:S01]  /*1200*/  LOP3.LUT R18, R45, 0x13, RZ, 0xfc, !PT ;  /* 0x000000132d127812 */ /* 0x000fe200078efcff */
[----:B------:R-:W-:Y:S01]  /*1210*/  IMAD.HI.U32 R16, R5, R20, RZ ;  /* 0x0000001405107227 */ /* 0x000fe200078e00ff */
[----:B------:R-:W-:-:S02]  /*1220*/  ISETP.GE.AND P4, PT, R23, RZ, PT ;  /* 0x000000ff1700720c */ /* 0x000fc40003f86270 */
[----:B------:R-:W-:Y:S01]  /*1230*/  LOP3.LUT R23, R45, 0x10, RZ, 0xfc, !PT ;  /* 0x000000102d177812 */ /* 0x000fe200078efcff */
[--C-:B------:R-:W-:Y:S01]  /*1240*/  @!P6 IMAD.IADD R15, R15, 0x1, -R39.reuse ;  /* 0x000000010f0fe824 */ /* 0x100fe200078e0a27 */
[C---:B------:R-:W-:Y:S01]  /*1250*/  ISETP.GT.U32.AND P6, PT, R39.reuse, R6, PT ;  /* 0x000000062700720c */ /* 0x040fe20003fc4070 */
[----:B------:R-:W-:Y:S01]  /*1260*/  @!P0 IMAD.MOV R10, RZ, RZ, -R10 ;  /* 0x000000ffff0a8224 */ /* 0x000fe200078e0a0a */
[----:B------:R-:W-:Y:S01]  /*1270*/  ISETP.GT.U32.AND P0, PT, R39, R14, PT ;  /* 0x0000000e2700720c */ /* 0x000fe20003f04070 */
[--C-:B------:R-:W-:Y:S01]  /*1280*/  @!P1 IMAD.IADD R12, R12, 0x1, -R39.reuse ;  /* 0x000000010c0c9824 */ /* 0x100fe200078e0a27 */
[----:B------:R-:W-:Y:S01]  /*1290*/  ISETP.GE.AND P1, PT, R21, RZ, PT ;  /* 0x000000ff1500720c */ /* 0x000fe20003f26270 */
[----:B------:R-:W-:Y:S01]  /*12a0*/  @!P2 IMAD.IADD R13, R13, 0x1, -R39 ;  /* 0x000000010d0da824 */ /* 0x000fe200078e0a27 */
[----:B------:R-:W-:Y:S01]  /*12b0*/  ISETP.GE.AND P2, PT, R22, RZ, PT ;  /* 0x000000ff1600720c */ /* 0x000fe20003f46270 */
[----:B------:R-:W-:Y:S01]  /*12c0*/  IMAD.MOV R16, RZ, RZ, -R16 ;  /* 0x000000ffff107224 */ /* 0x000fe200078e0a10 */
[----:B------:R-:W-:Y:S01]  /*12d0*/  IABS R22, R18 ;  /* 0x0000001200167213 */ /* 0x000fe20000000000 */
[----:B------:R-:W-:Y:S01]  /*12e0*/  @!P3 IMAD.MOV R12, RZ, RZ, -R12 ;  /* 0x000000ffff0cb224 */ /* 0x000fe200078e0a0c */
[----:B------:R-:W-:Y:S01]  /*12f0*/  IABS R26, R23 ;  /* 0x00000017001a7213 */ /* 0x000fe20000000000 */
[C---:B------:R-:W-:Y:S01]  /*1300*/  IMAD R16, R39.reuse, R16, R20 ;  /* 0x0000001027107224 */ /* 0x040fe200078e0214 */
[----:B------:R-:W-:Y:S01]  /*1310*/  IABS R20, R19 ;  /* 0x0000001300147213 */ /* 0x000fe20000000000 */
[----:B------:R-:W-:Y:S01]  /*1320*/  @!P5 IMAD.MOV R11, RZ, RZ, -R11 ;  /* 0x000000ffff0bd224 */ /* 0x000fe200078e0a0b */
[C---:B------:R-:W-:Y:S01]  /*1330*/  ISETP.GT.U32.AND P5, PT, R39.reuse, R15, PT ;  /* 0x0000000f2700720c */ /* 0x040fe20003fa4070 */
[--C-:B------:R-:W-:Y:S01]  /*1340*/  @!P0 IMAD.IADD R14, R14, 0x1, -R39.reuse ;  /* 0x000000010e0e8824 */ /* 0x100fe200078e0a27 */
[----:B------:R-:W-:Y:S01]  /*1350*/  ISETP.GT.U32.AND P3, PT, R39, R16, PT ;  /* 0x000000102700720c */ /* 0x000fe20003f64070 */
[----:B------:R-:W-:Y:S01]  /*1360*/  @!P6 IMAD.IADD R6, R6, 0x1, -R39 ;  /* 0x000000010606e824 */ /* 0x000fe200078e0a27 */
[----:B------:R-:W-:Y:S01]  /*1370*/  ISETP.GE.AND P6, PT, R18, RZ, PT ;  /* 0x000000ff1200720c */ /* 0x000fe20003fc6270 */
[----:B------:R-:W-:Y:S01]  /*1380*/  @!P1 IMAD.MOV R13, RZ, RZ, -R13 ;  /* 0x000000ffff0d9224 */ /* 0x000fe200078e0a0d */
[----:B------:R-:W-:Y:S01]  /*1390*/  ISETP.GE.AND P1, PT, R17, RZ, PT ;  /* 0x000000ff1100720c */ /* 0x000fe20003f26270 */
[----:B------:R-:W-:Y:S01]  /*13a0*/  IMAD.HI.U32 R17, R5, R20, RZ ;  /* 0x0000001405117227 */ /* 0x000fe200078e00ff */
[----:B------:R-:W-:-:S02]  /*13b0*/  ISETP.GE.AND P0, PT, R24, RZ, PT ;  /* 0x000000ff1800720c */ /* 0x000fc40003f06270 */
[----:B------:R-:W-:Y:S01]  /*13c0*/  LOP3.LUT R223, R3, 0x14, RZ, 0xfc, !PT ;  /* 0x0000001403df7812 */ /* 0x000fe200078efcff */
[----:B------:R-:W-:Y:S01]  /*13d0*/  @!P2 IMAD.MOV R14, RZ, RZ, -R14 ;  /* 0x000000ffff0ea224 */ /* 0x000fe200078e0a0e */
[----:B------:R-:W-:Y:S01]  /*13e0*/  ISETP.GT.U32.AND P2, PT, R39, R6, PT ;  /* 0x000000062700720c */ /* 0x000fe20003f44070 */
[----:B------:R-:W-:Y:S01]  /*13f0*/  IMAD.MOV R17, RZ, RZ, -R17 ;  /* 0x000000ffff117224 */ /* 0x000fe200078e0a11 */
[C---:B------:R-:W-:Y:S01]  /*1400*/  LOP3.LUT R222, R3.reuse, 0x16, RZ, 0xfc, !PT ;  /* 0x0000001603de7812 */ /* 0x040fe200078efcff */
[----:B------:R-:W-:Y:S01]  /*1410*/  @!P3 IMAD.IADD R16, R16, 0x1, -R39 ;  /* 0x000000011010b824 */ /* 0x000fe200078e0a27 */
[----:B------:R-:W-:Y:S01]  /*1420*/  LOP3.LUT R221, R3, 0x18, RZ, 0xfc, !PT ;  /* 0x0000001803dd7812 */ /* 0x000fe200078efcff */
[----:B------:R-:W-:Y:S01]  /*1430*/  IMAD R18, R39, R17, R20 ;  /* 0x0000001127127224 */ /* 0x000fe200078e0214 */
[----:B------:R-:W-:Y:S01]  /*1440*/  LOP3.LUT R20, R45, 0x11, RZ, 0xfc, !PT ;  /* 0x000000112d147812 */ /* 0x000fe200078efcff */
[----:B------:R-:W-:Y:S01]  /*1450*/  IMAD.HI.U32 R17, R5, R22, RZ ;  /* 0x0000001605117227 */ /* 0x000fe200078e00ff */
[----:B------:R-:W-:-:S02]  /*1460*/  ISETP.GT.U32.AND P3, PT, R39, R16, PT ;  /* 0x000000102700720c */ /* 0x000fc40003f64070 */
[----:B------:R-:W-:Y:S01]  /*1470*/  LOP3.LUT R220, R3, 0x1a, RZ, 0xfc, !PT ;  /* 0x0000001a03dc7812 */ /* 0x000fe200078efcff */
[----:B------:R-:W-:Y:S01]  /*1480*/  @!P5 IMAD.IADD R15, R15, 0x1, -R39 ;  /* 0x000000010f0fd824 */ /* 0x000fe200078e0a27 */
[----:B------:R-:W-:Y:S01]  /*1490*/  ISETP.GE.AND P5, PT, R19, RZ, PT ;  /* 0x000000ff1300720c */ /* 0x000fe20003fa6270 */
[----:B------:R-:W-:Y:S01]  /*14a0*/  IMAD.MOV R17, RZ, RZ, -R17 ;  /* 0x000000ffff117224 */ /* 0x000fe200078e0a11 */
[----:B------:R-:W-:Y:S01]  /*14b0*/  LOP3.LUT R19, R45, 0x12, RZ, 0xfc, !PT ;  /* 0x000000122d137812 */ /* 0x000fe200078efcff */
[----:B------:R-:W-:Y:S01]  /*14c0*/  @!P2 IMAD.IADD R6, R6, 0x1, -R39 ;  /* 0x000000010606a824 */ /* 0x000fe200078e0a27 */
[----:B------:R-:W-:Y:S01]  /*14d0*/  ISETP.GT.U32.AND P2, PT, R39, R18, PT ;  /* 0x000000122700720c */ /* 0x000fe20003f44070 */
[----:B------:R-:W-:Y:S01]  /*14e0*/  @!P4 IMAD.MOV R15, RZ, RZ, -R15 ;  /* 0x000000ffff0fc224 */ /* 0x000fe200078e0a0f */
[----:B------:R-:W-:Y:S01]  /*14f0*/  ISETP.GE.AND P4, PT, R19, RZ, PT ;  /* 0x000000ff1300720c */ /* 0x000fe20003f86270 */
[----:B------:R-:W-:Y:S01]  /*1500*/  IMAD R58, R58, R64, RZ ;  /* 0x000000403a3a7224 */ /* 0x000fe200078e02ff */
[----:B------:R-:W-:Y:S01]  /*1510*/  IABS R24, R19 ;  /* 0x0000001300187213 */ /* 0x000fe20000000000 */
[----:B------:R-:W-:Y:S01]  /*1520*/  IMAD R19, R39, R17, R22 ;  /* 0x0000001127137224 */ /* 0x000fe200078e0216 */
[C---:B------:R-:W-:Y:S01]  /*1530*/  LOP3.LUT R219, R3.reuse, 0x1c, RZ, 0xfc, !PT ;  /* 0x0000001c03db7812 */ /* 0x040fe200078efcff */
[----:B------:R-:W-:Y:S01]  /*1540*/  IMAD.MOV.U32 R17, RZ, RZ, R6 ;  /* 0x000000ffff117224 */ /* 0x000fe200078e0006 */
[----:B------:R-:W-:Y:S01]  /*1550*/  LOP3.LUT R218, R3, 0x20, RZ, 0xfc, !PT ;  /* 0x0000002003da7812 */ /* 0x000fe200078efcff */
[----:B------:R-:W-:Y:S01]  /*1560*/  @!P3 IMAD.IADD R16, R16, 0x1, -R39 ;  /* 0x000000011010b824 */ /* 0x000fe200078e0a27 */
[----:B------:R-:W-:Y:S01]  /*1570*/  ISETP.GE.AND P3, PT, R20, RZ, PT ;  /* 0x000000ff1400720c */ /* 0x000fe20003f66270 */
[----:B------:R-:W-:Y:S01]  /*1580*/  @!P1 IMAD.MOV R17, RZ, RZ, -R17 ;  /* 0x000000ffff119224 */ /* 0x000fe200078e0a11 */
[----:B------:R-:W-:Y:S01]  /*1590*/  ISETP.GT.U32.AND P1, PT, R39, R19, PT ;  /* 0x000000132700720c */ /* 0x000fe20003f24070 */
[----:B------:R-:W-:Y:S01]  /*15a0*/  @!P2 IMAD.IADD R18, R18, 0x1, -R39 ;  /* 0x000000011212a824 */ /* 0x000fe200078e0a27 */
[----:B------:R-:W-:Y:S01]  /*15b0*/  IABS R20, R20 ;  /* 0x0000001400147213 */ /* 0x000fe20000000000 */
[----:B------:R-:W-:Y:S01]  /*15c0*/  @!P0 IMAD.MOV R16, RZ, RZ, -R16 ;  /* 0x000000ffff108224 */ /* 0x000fe200078e0a10 */
[----:B------:R-:W-:Y:S01]  /*15d0*/  ISETP.GE.AND P0, PT, R23, RZ, PT ;  /* 0x000000ff1700720c */ /* 0x000fe20003f06270 */
[----:B------:R-:W-:Y:S01]  /*15e0*/  IMAD R59, R59, R64, RZ ;  /* 0x000000403b3b7224 */ /* 0x000fe200078e02ff */
[----:B------:R-:W-:Y:S01]  /*15f0*/  ISETP.GT.U32.AND P2, PT, R39, R18, PT ;  /* 0x000000122700720c */ /* 0x000fe20003f44070 */
[----:B------:R-:W-:Y:S01]  /*1600*/  IMAD.MOV.U32 R22, RZ, RZ, R20 ;  /* 0x000000ffff167224 */ /* 0x000fe200078e0014 */
[----:B------:R-:W-:Y:S01]  /*1610*/  LOP3.LUT R217, R3, 0x22, RZ, 0xfc, !PT ;  /* 0x0000002203d97812 */ /* 0x000fe200078efcff */
[----:B------:R-:W-:Y:S01]  /*1620*/  IMAD.HI.U32 R20, R5, R24, RZ ;  /* 0x0000001805147227 */ /* 0x000fe200078e00ff */
[----:B------:R-:W-:-:S02]  /*1630*/  LOP3.LUT R216, R3, 0x24, RZ, 0xfc, !PT ;  /* 0x0000002403d87812 */ /* 0x000fc400078efcff */
[----:B------:R-:W-:Y:S01]  /*1640*/  LOP3.LUT R215, R3, 0x26, RZ, 0xfc, !PT ;  /* 0x0000002603d77812 */ /* 0x000fe200078efcff */
[----:B------:R-:W-:Y:S01]  /*1650*/  @!P1 IMAD.IADD R19, R19, 0x1, -R39 ;  /* 0x0000000113139824 */ /* 0x000fe200078e0a27 */
[----:B------:R-:W-:Y:S01]  /*1660*/  LOP3.LUT R214, R3, 0x28, RZ, 0xfc, !PT ;  /* 0x0000002803d67812 */ /* 0x000fe200078efcff */
[----:B------:R-:W-:Y:S01]  /*1670*/  IMAD.HI.U32 R21, R5, R22, RZ ;  /* 0x0000001605157227 */ /* 0x000fe200078e00ff */
[----:B------:R-:W-:Y:S02]  /*1680*/  LOP3.LUT R213, R3, 0x2a, RZ, 0xfc, !PT ;  /* 0x0000002a03d57812 */ /* 0x000fe400078efcff */
[----:B------:R-:W-:Y:S01]  /*1690*/  ISETP.GT.U32.AND P1, PT, R39, R19, PT ;  /* 0x000000132700720c */ /* 0x000fe20003f24070 */
[----:B------:R-:W-:Y:S01]  /*16a0*/  IMAD.MOV R6, RZ, RZ, -R20 ;  /* 0x000000ffff067224 */ /* 0x000fe200078e0a14 */
[----:B------:R-:W-:Y:S01]  /*16b0*/  LOP3.LUT R212, R3, 0x2c, RZ, 0xfc, !PT ;  /* 0x0000002c03d47812 */ /* 0x000fe200078efcff */
[----:B------:R-:W-:Y:S01]  /*16c0*/  IMAD.HI.U32 R20, R5, R26, RZ ;  /* 0x0000001a05147227 */ /* 0x000fe200078e00ff */
[----:B------:R-:W-:-:S02]  /*16d0*/  LOP3.LUT R211, R3, 0x30, RZ, 0xfc, !PT ;  /* 0x0000003003d37812 */ /* 0x000fc400078efcff */
[C---:B------:R-:W-:Y:S01]  /*16e0*/  LOP3.LUT R210, R3.reuse, 0x32, RZ, 0xfc, !PT ;  /* 0x0000003203d27812 */ /* 0x040fe200078efcff */
[----:B------:R-:W-:Y:S01]  /*16f0*/  IMAD.MOV R21, RZ, RZ, -R21 ;  /* 0x000000ffff157224 */ /* 0x000fe200078e0a15 */
[----:B------:R-:W-:Y:S01]  /*1700*/  LOP3.LUT R209, R3, 0x34, RZ, 0xfc, !PT ;  /* 0x0000003403d17812 */ /* 0x000fe200078efcff */
[C---:B------:R-:W-:Y:S02]  /*1710*/  IMAD R6, R39.reuse, R6, R24 ;  /* 0x0000000627067224 */ /* 0x040fe400078e0218 */
[----:B------:R-:W-:Y:S02]  /*1720*/  IMAD.MOV R23, RZ, RZ, -R20 ;  /* 0x000000ffff177224 */ /* 0x000fe400078e0a14 */
[----:B------:R-:W-:Y:S02]  /*1730*/  IMAD R20, R39, R21, R22 ;  /* 0x0000001527147224 */ /* 0x000fe400078e0216 */
[----:B------:R-:W-:-:S04]  /*1740*/  IMAD.HI.U32 R21, R5, R28, RZ ;  /* 0x0000001c05157227 */ /* 0x000fc800078e00ff */
[----:B------:R-:W-:Y:S01]  /*1750*/  @!P2 IMAD.IADD R18, R18, 0x1, -R39 ;  /* 0x000000011212a824 */ /* 0x000fe200078e0a27 */
[C---:B------:R-:W-:Y:S01]  /*1760*/  ISETP.GT.U32.AND P2, PT, R39.reuse, R6, PT ;  /* 0x000000062700720c */ /* 0x040fe20003f44070 */
[----:B------:R-:W-:Y:S01]  /*1770*/  IMAD R22, R39, R23, R26 ;  /* 0x0000001727167224 */ /* 0x000fe200078e021a */
[----:B------:R-:W-:Y:S01]  /*1780*/  IABS R26, R35 ;  /* 0x00000023001a7213 */ /* 0x000fe20000000000 */
[----:B------:R-:W-:Y:S02]  /*1790*/  IMAD.MOV R21, RZ, RZ, -R21 ;  /* 0x000000ffff157224 */ /* 0x000fe400078e0a15 */
[----:B------:R-:W-:Y:S01]  /*17a0*/  @!P1 IMAD.IADD R19, R19, 0x1, -R39 ;  /* 0x0000000113139824 */ /* 0x000fe200078e0a27 */
[C---:B------:R-:W-:Y:S01]  /*17b0*/  ISETP.GT.U32.AND P1, PT, R39.reuse, R22, PT ;  /* 0x000000162700720c */ /* 0x040fe20003f24070 */
[----:B------:R-:W-:Y:S01]  /*17c0*/  IMAD R23, R39, R21, R28 ;  /* 0x0000001527177224 */ /* 0x000fe200078e021c */
[----:B------:R-:W-:Y:S01]  /*17d0*/  IABS R28, R37 ;  /* 0x00000025001c7213 */ /* 0x000fe20000000000 */
[----:B------:R-:W-:-:S02]  /*17e0*/  @!P6 IMAD.MOV R19, RZ, RZ, -R19 ;  /* 0x000000ffff13e224 */ /* 0x000fc400078e0a13 */
[----:B------:R-:W-:Y:S01]  /*17f0*/  @!P5 IMAD.MOV R18, RZ, RZ, -R18 ;  /* 0x000000ffff12d224 */ /* 0x000fe200078e0a12 */
[C---:B------:R-:W-:Y:S01]  /*1800*/  ISETP.GT.U32.AND P6, PT, R39.reuse, R23, PT ;  /* 0x000000172700720c */ /* 0x040fe20003fc4070 */
[----:B------:R-:W-:Y:S01]  /*1810*/  @!P2 IMAD.IADD R6, R6, 0x1, -R39 ;  /* 0x000000010606a824 */ /* 0x000fe200078e0a27 */
[----:B------:R-:W-:Y:S01]  /*1820*/  ISETP.GT.U32.AND P5, PT, R39, R20, PT ;  /* 0x000000142700720c */ /* 0x000fe20003fa4070 */
[----:B------:R-:W-:-:S03]  /*1830*/  IMAD.HI.U32 R24, R5, R28, RZ ;  /* 0x0000001c05187227 */ /* 0x000fc600078e00ff */
[----:B------:R-:W-:Y:S01]  /*1840*/  ISETP.GT.U32.AND P2, PT, R39, R6, PT ;  /* 0x000000062700720c */ /* 0x000fe20003f44070 */
[----:B------:R-:W-:Y:S02]  /*1850*/  @!P1 IMAD.IADD R22, R22, 0x1, -R39 ;  /* 0x0000000116169824 */ /* 0x000fe400078e0a27 */
[----:B------:R-:W-:-:S03]  /*1860*/  IMAD.HI.U32 R21, R5, R26, RZ ;  /* 0x0000001a05157227 */ /* 0x000fc600078e00ff */
[----:B------:R-:W-:Y:S01]  /*1870*/  ISETP.GT.U32.AND P1, PT, R39, R22, PT ;  /* 0x000000162700720c */ /* 0x000fe20003f24070 */
[----:B------:R-:W-:Y:S02]  /*1880*/  @!P6 IMAD.IADD R23, R23, 0x1, -R39 ;  /* 0x000000011717e824 */ /* 0x000fe400078e0a27 */
[----:B------:R-:W-:Y:S02]  /*1890*/  IMAD.MOV R27, RZ, RZ, -R24 ;  /* 0x000000ffff1b7224 */ /* 0x000fe400078e0a18 */
[----:B------:R-:W-:Y:S01]  /*18a0*/  IMAD.MOV R21, RZ, RZ, -R21 ;  /* 0x000000ffff157224 */ /* 0x000fe200078e0a15 */
[----:B------:R-:W-:Y:S01]  /*18b0*/  ISETP.GT.U32.AND P6, PT, R39, R23, PT ;  /* 0x000000172700720c */ /* 0x000fe20003fc4070 */
[----:B------:R-:W-:Y:S01]  /*18c0*/  @!P2 IMAD.IADD R6, R6, 0x1, -R39 ;  /* 0x000000010606a824 */ /* 0x000fe200078e0a27 */
[----:B------:R-:W-:Y:S01]  /*18d0*/  ISETP.GE.AND P2, PT, R31, RZ, PT ;  /* 0x000000ff1f00720c */ /* 0x000fe20003f46270 */
[----:B------:R-:W-:Y:S02]  /*18e0*/  IMAD.MOV R31, RZ, RZ, -R25 ;  /* 0x000000ffff1f7224 */ /* 0x000fe400078e0a19 */
[----:B------:R-:W-:-:S02]  /*18f0*/  IMAD R25, R39, R27, R28 ;  /* 0x0000001b27197224 */ /* 0x000fc400078e021c */
[--C-:B------:R-:W-:Y:S02]  /*1900*/  @!P5 IMAD.IADD R20, R20, 0x1, -R39.reuse ;  /* 0x000000011414d824 */ /* 0x100fe400078e0a27 */
[C---:B------:R-:W-:Y:S02]  /*1910*/  IMAD R24, R39.reuse, R21, R26 ;  /* 0x0000001527187224 */ /* 0x040fe400078e021a */
[C---:B------:R-:W-:Y:S01]  /*1920*/  IMAD R26, R39.reuse, R31, R30 ;  /* 0x0000001f271a7224 */ /* 0x040fe200078e021e */
[C---:B------:R-:W-:Y:S01]  /*1930*/  ISETP.GT.U32.AND P5, PT, R39.reuse, R20, PT ;  /* 0x000000142700720c */ /* 0x040fe20003fa4070 */
[--C-:B------:R-:W-:Y:S01]  /*1940*/  @!P1 IMAD.IADD R22, R22, 0x1, -R39.reuse ;  /* 0x0000000116169824 */ /* 0x100fe200078e0a27 */
[----:B------:R-:W-:Y:S01]  /*1950*/  ISETP.GT.U32.AND P1, PT, R39, R25, PT ;  /* 0x000000192700720c */ /* 0x000fe20003f24070 */
[----:B------:R-:W-:Y:S01]  /*1960*/  @!P6 IMAD.IADD R23, R23, 0x1, -R39 ;  /* 0x000000011717e824 */ /* 0x000fe200078e0a27 */
[----:B------:R-:W-:Y:S01]  /*1970*/  ISETP.GT.U32.AND P6, PT, R39, R26, PT ;  /* 0x0000001a2700720c */ /* 0x000fe20003fc4070 */
[----:B------:R-:W-:Y:S01]  /*1980*/  IMAD.HI.U32 R27, R5, R32, RZ ;  /* 0x00000020051b7227 */ /* 0x000fe200078e00ff */
[----:B------:R-:W-:-:S03]  /*1990*/  IABS R30, R47 ;  /* 0x0000002f001e7213 */ /* 0x000fc60000000000 */
[----:B------:R-:W-:-:S04]  /*19a0*/  IMAD.HI.U32 R28, R5, R34, RZ ;  /* 0x00000022051c7227 */ /* 0x000fc800078e00ff */
[--C-:B------:R-:W-:Y:S01]  /*19b0*/  @!P5 IMAD.IADD R20, R20, 0x1, -R39.reuse ;  /* 0x000000011414d824 */ /* 0x100fe200078e0a27 */
[----:B------:R-:W-:Y:S01]  /*19c0*/  ISETP.GT.U32.AND P5, PT, R39, R24, PT ;  /* 0x000000182700720c */ /* 0x000fe20003fa4070 */
[--C-:B------:R-:W-:Y:S02]  /*19d0*/  @!P1 IMAD.IADD R25, R25, 0x1, -R39.reuse ;  /* 0x0000000119199824 */ /* 0x100fe400078e0a27 */
[----:B------:R-:W-:Y:S02]  /*19e0*/  @!P6 IMAD.IADD R26, R26, 0x1, -R39 ;  /* 0x000000011a1ae824 */ /* 0x000fe400078e0a27 */
[----:B------:R-:W-:Y:S01]  /*19f0*/  IMAD.HI.U32 R21, R5, R30, RZ ;  /* 0x0000001e05157227 */ /* 0x000fe200078e00ff */
[----:B------:R-:W-:-:S03]  /*1a00*/  ISETP.GT.U32.AND P6, PT, R39, R25, PT ;  /* 0x000000192700720c */ /* 0x000fc60003fc4070 */
[----:B------:R-:W-:Y:S02]  /*1a10*/  IMAD.MOV R31, RZ, RZ, -R27 ;  /* 0x000000ffff1f7224 */ /* 0x000fe400078e0a1b */
[----:B------:R-:W-:Y:S02]  /*1a20*/  IMAD.MOV R33, RZ, RZ, -R28 ;  /* 0x000000ffff217224 */ /* 0x000fe400078e0a1c */
[----:B------:R-:W-:Y:S02]  /*1a30*/  IMAD.MOV R21, RZ, RZ, -R21 ;  /* 0x000000ffff157224 */ /* 0x000fe400078e0a15 */
[----:B------:R-:W-:Y:S01]  /*1a40*/  IMAD R28, R39, R31, R32 ;  /* 0x0000001f271c7224 */ /* 0x000fe200078e0220 */
[----:B------:R-:W-:Y:S01]  /*1a50*/  IABS R32, R50 ;  /* 0x0000003200207213 */ /* 0x000fe20000000000 */
[----:B------:R-:W-:Y:S01]  /*1a60*/  @!P5 IMAD.IADD R24, R24, 0x1, -R39 ;  /* 0x000000011818d824 */ /* 0x000fe200078e0a27 */
[----:B------:R-:W-:Y:S01]  /*1a70*/  ISETP.GE.AND P5, PT, R35, RZ, PT ;  /* 0x000000ff2300720c */ /* 0x000fe20003fa6270 */
[----:B------:R-:W-:-:S02]  /*1a80*/  IMAD R27, R39, R21, R30 ;  /* 0x00000015271b7224 */ /* 0x000fc400078e021e */
[----:B------:R-:W-:Y:S01]  /*1a90*/  @!P6 IMAD.IADD R25, R25, 0x1, -R39 ;  /* 0x000000011919e824 */ /* 0x000fe200078e0a27 */
[C---:B------:R-:W-:Y:S01]  /*1aa0*/  ISETP.GT.U32.AND P6, PT, R39.reuse, R28, PT ;  /* 0x0000001c2700720c */ /* 0x040fe20003fc4070 */
[----:B------:R-:W-:Y:S01]  /*1ab0*/  IMAD.MOV.U32 R21, RZ, RZ, R6 ;  /* 0x000000ffff157224 */ /* 0x000fe200078e0006 */
[----:B------:R-:W-:Y:S01]  /*1ac0*/  ISETP.GT.U32.AND P1, PT, R39, R24, PT ;  /* 0x000000182700720c */ /* 0x000fe20003f24070 */
[----:B------:R-:W-:-:S04]  /*1ad0*/  IMAD.HI.U32 R6, R5, R32, RZ ;  /* 0x0000002005067227 */ /* 0x000fc800078e00ff */
[----:B------:R-:W-:Y:S02]  /*1ae0*/  IMAD.MOV R31, RZ, RZ, -R6 ;  /* 0x000000ffff1f7224 */ /* 0x000fe400078e0a06 */
[C---:B------:R-:W-:Y:S01]  /*1af0*/  IMAD R30, R39.reuse, R33, R34 ;  /* 0x00000021271e7224 */ /* 0x040fe200078e0222 */
[----:B------:R-:W-:Y:S01]  /*1b00*/  IABS R34, R51 ;  /* 0x0000003300227213 */ /* 0x000fe20000000000 */
[C---:B------:R-:W-:Y:S02]  /*1b10*/  IMAD R31, R39.reuse, R31, R32 ;  /* 0x0000001f271f7224 */ /* 0x040fe400078e0220 */
[----:B------:R-:W-:Y:S01]  /*1b20*/  @!P4 IMAD.MOV R21, RZ, RZ, -R21 ;  /* 0x000000ffff15c224 */ /* 0x000fe200078e0a15 */
[C---:B------:R-:W-:Y:S01]  /*1b30*/  ISETP.GT.U32.AND P4, PT, R39.reuse, R26, PT ;  /* 0x0000001a2700720c */ /* 0x040fe20003f84070 */
[----:B------:R-:W-:Y:S01]  /*1b40*/  @!P6 IMAD.IADD R28, R28, 0x1, -R39 ;  /* 0x000000011c1ce824 */ /* 0x000fe200078e0a27 */
[----:B------:R-:W-:Y:S01]  /*1b50*/  ISETP.GT.U32.AND P6, PT, R39, R31, PT ;  /* 0x0000001f2700720c */ /* 0x000fe20003fc4070 */
[----:B------:R-:W-:-:S04]  /*1b60*/  IMAD.HI.U32 R6, R5, R34, RZ ;  /* 0x0000002205067227 */ /* 0x000fc800078e00ff */
[----:B------:R-:W-:Y:S01]  /*1b70*/  @!P1 IMAD.IADD R24, R24, 0x1, -R39 ;  /* 0x0000000118189824 */ /* 0x000fe200078e0a27 */
[----:B------:R-:W-:Y:S01]  /*1b80*/  ISETP.GT.U32.AND P1, PT, R39, R27, PT ;  /* 0x0000001b2700720c */ /* 0x000fe20003f24070 */
[----:B------:R-:W-:-:S04]  /*1b90*/  IMAD.HI.U32 R32, R5, R36, RZ ;  /* 0x0000002405207227 */ /* 0x000fc800078e00ff */
[----:B------:R-:W-:Y:S02]  /*1ba0*/  IMAD.MOV R6, RZ, RZ, -R6 ;  /* 0x000000ffff067224 */ /* 0x000fe400078e0a06 */
[----:B------:R-:W-:Y:S02]  /*1bb0*/  IMAD.MOV R35, RZ, RZ, -R32 ;  /* 0x000000ffff237224 */ /* 0x000fe400078e0a20 */
[C---:B------:R-:W-:Y:S02]  /*1bc0*/  IMAD R32, R39.reuse, R6, R34 ;  /* 0x0000000627207224 */ /* 0x040fe400078e0222 */
[--C-:B------:R-:W-:Y:S01]  /*1bd0*/  @!P4 IMAD.IADD R26, R26, 0x1, -R39.reuse ;  /* 0x000000011a1ac824 */ /* 0x100fe200078e0a27 */
[----:B------:R-:W-:Y:S01]  /*1be0*/  ISETP.GT.U32.AND P4, PT, R39, R30, PT ;  /* 0x0000001e2700720c */ /* 0x000fe20003f84070 */
[----:B------:R-:W-:Y:S01]  /*1bf0*/  @!P6 IMAD.IADD R31, R31, 0x1, -R39 ;  /* 0x000000011f1fe824 */ /* 0x000fe200078e0a27 */
[----:B------:R-:W-:Y:S01]  /*1c00*/  ISETP.GT.U32.AND P6, PT, R39, R32, PT ;  /* 0x000000202700720c */ /* 0x000fe20003fc4070 */
[----:B------:R-:W-:-:S04]  /*1c10*/  IMAD.HI.U32 R33, R5, R38, RZ ;  /* 0x0000002605217227 */ /* 0x000fc800078e00ff */
[----:B------:R-:W-:Y:S01]  /*1c20*/  @!P1 IMAD.IADD R27, R27, 0x1, -R39 ;  /* 0x000000011b1b9824 */ /* 0x000fe200078e0a27 */
[----:B------:R-:W-:Y:S01]  /*1c30*/  ISETP.GE.AND P1, PT, R37, RZ, PT ;  /* 0x000000ff2500720c */ /* 0x000fe20003f26270 */
[----:B------:R-:W-:Y:S02]  /*1c40*/  IMAD.MOV R37, RZ, RZ, -R33 ;  /* 0x000000ffff257224 */ /* 0x000fe400078e0a21 */
[C---:B------:R-:W-:Y:S02]  /*1c50*/  IMAD R33, R39.reuse, R35, R36 ;  /* 0x0000002327217224 */ /* 0x040fe400078e0224 */
[----:B------:R-:W-:Y:S01]  /*1c60*/  IMAD R34, R39, R37, R38 ;  /* 0x0000002527227224 */ /* 0x000fe200078e0226 */
[----:B------:R-:W-:Y:S01]  /*1c70*/  IABS R38, R54 ;  /* 0x0000003600267213 */ /* 0x000fe20000000000 */
[--C-:B------:R-:W-:Y:S01]  /*1c80*/  @!P4 IMAD.IADD R30, R30, 0x1, -R39.reuse ;  /* 0x000000011e1ec824 */ /* 0x100fe200078e0a27 */
[----:B------:R-:W-:Y:S01]  /*1c90*/  ISETP.GE.AND P4, PT, R40, RZ, PT ;  /* 0x000000ff2800720c */ /* 0x000fe20003f86270 */
[----:B------:R-:W-:Y:S01]  /*1ca0*/  @!P6 IMAD.IADD R32, R32, 0x1, -R39 ;  /* 0x000000012020e824 */ /* 0x000fe200078e0a27 */
[----:B------:R-:W-:Y:S01]  /*1cb0*/  IABS R40, R55 ;  /* 0x0000003700287213 */ /* 0x000fe20000000000 */
[----:B------:R-:W-:Y:S01]  /*1cc0*/  IMAD.HI.U32 R6, R5, R38, RZ ;  /* 0x0000002605067227 */ /* 0x000fe200078e00ff */
[----:B------:R-:W-:-:S03]  /*1cd0*/  ISETP.GT.U32.AND P6, PT, R39, R33, PT ;  /* 0x000000212700720c */ /* 0x000fc60003fc4070 */
[----:B------:R-:W-:-:S04]  /*1ce0*/  IMAD.HI.U32 R35, R5, R40, RZ ;  /* 0x0000002805237227 */ /* 0x000fc800078e00ff */
[----:B------:R-:W-:Y:S02]  /*1cf0*/  IMAD.MOV R6, RZ, RZ, -R6 ;  /* 0x000000ffff067224 */ /* 0x000fe400078e0a06 */
[----:B------:R-:W-:Y:S01]  /*1d00*/  @!P3 IMAD.MOV R20, RZ, RZ, -R20 ;  /* 0x000000ffff14b224 */ /* 0x000fe200078e0a14 */
[C---:B------:R-:W-:Y:S01]  /*1d10*/  ISETP.GT.U32.AND P3, PT, R39.reuse, R27, PT ;  /* 0x0000001b2700720c */ /* 0x040fe20003f64070 */
[----:B------:R-:W-:Y:S01]  /*1d20*/  @!P0 IMAD.MOV R22, RZ, RZ, -R22 ;  /* 0x000000ffff168224 */ /* 0x000fe200078e0a16 */
[C---:B------:R-:W-:Y:S01]  /*1d30*/  ISETP.GT.U32.AND P0, PT, R39.reuse, R28, PT ;  /* 0x0000001c2700720c */ /* 0x040fe20003f04070 */
[----:B------:R-:W-:Y:S02]  /*1d40*/  IMAD.MOV R41, RZ, RZ, -R35 ;  /* 0x000000ffff297224 */ /* 0x000fe400078e0a23 */
[----:B------:R-:W-:Y:S01]  /*1d50*/  @!P2 IMAD.MOV R23, RZ, RZ, -R23 ;  /* 0x000000ffff17a224 */ /* 0x000fe200078e0a17 */
[C---:B------:R-:W-:Y:S01]  /*1d60*/  ISETP.GT.U32.AND P2, PT, R39.reuse, R30, PT ;  /* 0x0000001e2700720c */ /* 0x040fe20003f44070 */
[----:B------:R-:W-:-:S02]  /*1d70*/  IMAD R35, R39, R6, R38 ;  /* 0x0000000627237224 */ /* 0x000fc400078e0226 */
[----:B------:R-:W-:-:S04]  /*1d80*/  IMAD.HI.U32 R6, R5, R46, RZ ;  /* 0x0000002e05067227 */ /* 0x000fc800078e00ff */
[----:B------:R-:W-:Y:S02]  /*1d90*/  IMAD.MOV R6, RZ, RZ, -R6 ;  /* 0x000000ffff067224 */ /* 0x000fe400078e0a06 */
[----:B------:R-:W-:Y:S02]  /*1da0*/  @!P6 IMAD.IADD R33, R33, 0x1, -R39 ;  /* 0x000000012121e824 */ /* 0x000fe400078e0a27 */
[----:B------:R-:W-:-:S03]  /*1db0*/  IMAD.HI.U32 R36, R5, R42, RZ ;  /* 0x0000002a05247227 */ /* 0x000fc600078e00ff */
[----:B------:R-:W-:Y:S01]  /*1dc0*/  ISETP.GT.U32.AND P6, PT, R39, R33, PT ;  /* 0x000000212700720c */ /* 0x000fe20003fc4070 */
[----:B------:R-:W-:-:S04]  /*1dd0*/  IMAD.HI.U32 R37, R5, R44, RZ ;  /* 0x0000002c05257227 */ /* 0x000fc800078e00ff */
[C---:B------:R-:W-:Y:S02]  /*1de0*/  IMAD R5, R39.reuse, R41, R40 ;  /* 0x0000002927057224 */ /* 0x040fe400078e0228 */
[----:B------:R-:W-:Y:S01]  /*1df0*/  @!P5 IMAD.MOV R24, RZ, RZ, -R24 ;  /* 0x000000ffff18d224 */ /* 0x000fe200078e0a18 */
[C---:B------:R-:W-:Y:S01]  /*1e00*/  ISETP.GT.U32.AND P5, PT, R39.reuse, R31, PT ;  /* 0x0000001f2700720c */ /* 0x040fe20003fa4070 */
[C---:B------:R-:W-:Y:S01]  /*1e10*/  IMAD R38, R39.reuse, R6, R46 ;  /* 0x0000000627267224 */ /* 0x040fe200078e022e */
[----:B------:R-:W0:Y:S01]  /*1e20*/  LDC.64 R40, c[0x0][0x218] ;  /* 0x00008600ff287b82 */ /* 0x000e220000000a00 */
[----:B------:R-:W-:Y:S01]  /*1e30*/  @!P1 IMAD.MOV R25, RZ, RZ, -R25 ;  /* 0x000000ffff199224 */ /* 0x000fe200078e0a19 */
[C---:B------:R-:W-:Y:S01]  /*1e40*/  ISETP.GT.U32.AND P1, PT, R39.reuse, R32, PT ;  /* 0x000000202700720c */ /* 0x040fe20003f24070 */
[----:B------:R-:W-:Y:S01]  /*1e50*/  @!P4 IMAD.MOV R26, RZ, RZ, -R26 ;  /* 0x000000ffff1ac224 */ /* 0x000fe200078e0a1a */
[----:B------:R-:W-:Y:S01]  /*1e60*/  ISETP.GT.U32.AND P4, PT, R39, R34, PT ;  /* 0x000000222700720c */ /* 0x000fe20003f84070 */
[--C-:B------:R-:W-:Y:S01]  /*1e70*/  @!P3 IMAD.IADD R27, R27, 0x1, -R39.reuse ;  /* 0x000000011b1bb824 */ /* 0x100fe200078e0a27 */
[C---:B------:R-:W-:Y:S01]  /*1e80*/  ISETP.GT.U32.AND P3, PT, R39.reuse, R35, PT ;  /* 0x000000232700720c */ /* 0x040fe20003f64070 */
[----:B------:R-:W-:Y:S01]  /*1e90*/  @!P0 IMAD.IADD R28, R28, 0x1, -R39 ;  /* 0x000000011c1c8824 */ /* 0x000fe200078e0a27 */
[C---:B------:R-:W-:Y:S01]  /*1ea0*/  ISETP.GT.U32.AND P0, PT, R39.reuse, R5, PT ;  /* 0x000000052700720c */ /* 0x040fe20003f04070 */
[----:B------:R-:W-:Y:S01]  /*1eb0*/  IMAD.MOV R36, RZ, RZ, -R36 ;  /* 0x000000ffff247224 */ /* 0x000fe200078e0a24 */
[----:B------:R-:W-:Y:S01]  /*1ec0*/  SHF.R.S32.HI R6, RZ, 0x1f, R43 ;  /* 0x0000001fff067819 */ /* 0x000fe2000001142b */
[----:B------:R-:W-:Y:S01]  /*1ed0*/  @!P2 IMAD.IADD R30, R30, 0x1, -R39 ;  /* 0x000000011e1ea824 */ /* 0x000fe200078e0a27 */
[C---:B------:R-:W-:Y:S01]  /*1ee0*/  ISETP.GT.U32.AND P2, PT, R39.reuse, R38, PT ;  /* 0x000000262700720c */ /* 0x040fe20003f44070 */
[----:B------:R-:W-:Y:S01]  /*1ef0*/  IMAD.MOV R37, RZ, RZ, -R37 ;  /* 0x000000ffff257224 */ /* 0x000fe200078e0a25 */
[----:B------:R-:W-:Y:S01]  /*1f00*/  LEA.HI R43, R6, R43, RZ, 0x7 ;  /* 0x0000002b062b7211 */ /* 0x000fe200078f38ff */
[C---:B------:R-:W-:Y:S01]  /*1f10*/  IMAD R36, R39.reuse, R36, R42 ;  /* 0x0000002427247224 */ /* 0x040fe200078e022a */
[----:B------:R-:W-:Y:S01]  /*1f20*/  LOP3.LUT R6, RZ, R29, RZ, 0x33, !PT ;  /* 0x0000001dff067212 */ /* 0x000fe200078e33ff */
[----:B------:R-:W-:Y:S01]  /*1f30*/  IMAD R37, R39, R37, R44 ;  /* 0x0000002527257224 */ /* 0x000fe200078e022c */
[----:B------:R-:W-:Y:S01]  /*1f40*/  LOP3.LUT R46, R3, 0x68, RZ, 0xfc, !PT ;  /* 0x00000068032e7812 */ /* 0x000fe200078efcff */
[--C-:B------:R-:W-:Y:S01]  /*1f50*/  @!P5 IMAD.IADD R31, R31, 0x1, -R39.reuse ;  /* 0x000000011f1fd824 */ /* 0x100fe200078e0a27 */
[----:B------:R-:W-:Y:S01]  /*1f60*/  ISETP.GT.U32.AND P5, PT, R39, R36, PT ;  /* 0x000000242700720c */ /* 0x000fe20003fa4070 */
[--C-:B------:R-:W-:Y:S01]  /*1f70*/  @!P6 IMAD.IADD R33, R33, 0x1, -R39.reuse ;  /* 0x000000012121e824 */ /* 0x100fe200078e0a27 */
[----:B------:R-:W-:Y:S01]  /*1f80*/  ISETP.GT.U32.AND P6, PT, R39, R37, PT ;  /* 0x000000252700720c */ /* 0x000fe20003fc4070 */
[--C-:B------:R-:W-:Y:S01]  /*1f90*/  @!P1 IMAD.IADD R32, R32, 0x1, -R39.reuse ;  /* 0x0000000120209824 */ /* 0x100fe200078e0a27 */
[----:B------:R-:W-:Y:S01]  /*1fa0*/  ISETP.GE.AND P1, PT, R47, RZ, PT ;  /* 0x000000ff2f00720c */ /* 0x000fe20003f26270 */
        /* <DEDUP_REMOVED lines=10> */
[----:B------:R-:W-:Y:S01]  /*2050*/  @!P6 IMAD.IADD R37, R37, 0x1, -R39 ;  /* 0x000000012525e824 */ /* 0x000fe200078e0a27 */
[----:B------:R-:W-:Y:S01]  /*2060*/  LOP3.LUT R51, R3, 0x74, RZ, 0xfc, !PT ;  /* 0x0000007403337812 */ /* 0x000fe200078efcff */
[----:B------:R-:W-:Y:S01]  /*2070*/  @!P1 IMAD.MOV R27, RZ, RZ, -R27 ;  /* 0x000000ffff1b9224 */ /* 0x000fe200078e0a1b */
[C---:B------:R-:W-:Y:S01]  /*2080*/  ISETP.GT.U32.AND P1, PT, R39.reuse, R34, PT ;  /* 0x000000222700720c */ /* 0x040fe20003f24070 */
        /* <DEDUP_REMOVED lines=9> */
[----:B------:R-:W-:Y:S01]  /*2120*/  ISETP.GT.U32.AND P2, PT, R39, R37, PT ;  /* 0x000000252700720c */ /* 0x000fe20003f44070 */
[----:B------:R-:W-:Y:S01]  /*2130*/  IMAD R60, R60, R64, RZ ;  /* 0x000000403c3c7224 */ /* 0x000fe200078e02ff */
        /* <DEDUP_REMOVED lines=12> */
[----:B------:R-:W-:Y:S01]  /*2200*/  ISETP.NE.AND P2, PT, R29, RZ, PT ;  /* 0x000000ff1d00720c */ /* 0x000fe20003f45270 */
[----:B------:R-:W-:Y:S01]  /*2210*/  @!P5 IMAD.MOV R38, RZ, RZ, -R38 ;  /* 0x000000ffff26d224 */ /* 0x000fe200078e0a26 */
[----:B------:R-:W-:Y:S01]  /*2220*/  LOP3.LUT R54, R3, 0x7a, RZ, 0xfc, !PT ;  /* 0x0000007a03367812 */ /* 0x000fe200078efcff */
[----:B------:R-:W-:Y:S01]  /*2230*/  @!P1 IMAD.MOV R34, RZ, RZ, -R34 ;  /* 0x000000ffff229224 */ /* 0x000fe200078e0a22 */
[C---:B------:R-:W-:Y:S01]  /*2240*/  SEL R7, R6.reuse, R7, !P2 ;  /* 0x0000000706077207 */ /* 0x040fe20005000000 */
[----:B------:R-:W-:Y:S01]  /*2250*/  @!P4 IMAD.MOV R35, RZ, RZ, -R35 ;  /* 0x000000ffff23c224 */ /* 0x000fe200078e0a23 */
[C---:B------:R-:W-:Y:S01]  /*2260*/  SEL R8, R6.reuse, R8, !P2 ;  /* 0x0000000806087207 */ /* 0x040fe20005000000 */
[----:B------:R-:W-:Y:S01]  /*2270*/  @!P3 IMAD.MOV R5, RZ, RZ, -R5 ;  /* 0x000000ffff05b224 */ /* 0x000fe200078e0a05 */
[C---:B------:R-:W-:Y:S01]  /*2280*/  SEL R13, R6.reuse, R13, !P2 ;  /* 0x0000000d060d7207 */ /* 0x040fe20005000000 */
[----:B------:R-:W-:Y:S01]  /*2290*/  IMAD R7, R7, UR5, RZ ;  /* 0x0000000507077c24 */ /* 0x000fe2000f8e02ff */
[----:B------:R-:W-:Y:S01]  /*22a0*/  SEL R9, R6, R9, !P2 ;  /* 0x0000000906097207 */ /* 0x000fe20005000000 */
[----:B------:R-:W-:Y:S01]  /*22b0*/  IMAD R8, R8, UR5, RZ ;  /* 0x0000000508087c24 */ /* 0x000fe2000f8e02ff */
[C---:B------:R-:W-:Y:S01]  /*22c0*/  SEL R10, R6.reuse, R10, !P2 ;  /* 0x0000000a060a7207 */ /* 0x040fe20005000000 */
[----:B------:R-:W-:Y:S01]  /*22d0*/  @!P0 IMAD.MOV R36, RZ, RZ, -R36 ;  /* 0x000000ffff248224 */ /* 0x000fe200078e0a24 */
[C---:B------:R-:W-:Y:S01]  /*22e0*/  SEL R11, R6.reuse, R11, !P2 ;  /* 0x0000000b060b7207 */ /* 0x040fe20005000000 */
[----:B------:R-:W-:Y:S01]  /*22f0*/  @!P6 IMAD.MOV R37, RZ, RZ, -R37 ;  /* 0x000000ffff25e224 */ /* 0x000fe200078e0a25 */
[C---:B------:R-:W-:Y:S01]  /*2300*/  SEL R12, R6.reuse, R12, !P2 ;  /* 0x0000000c060c7207 */ /* 0x040fe20005000000 */
[----:B------:R-:W-:Y:S01]  /*2310*/  IMAD R29, R13, UR5, RZ ;  /* 0x000000050d1d7c24 */ /* 0x000fe2000f8e02ff */
[C---:B------:R-:W-:Y:S01]  /*2320*/  SEL R14, R6.reuse, R14, !P2 ;  /* 0x0000000e060e7207 */ /* 0x040fe20005000000 */
[----:B------:R-:W-:Y:S01]  /*2330*/  IMAD R9, R9, UR5, RZ ;  /* 0x0000000509097c24 */ /* 0x000fe2000f8e02ff */
[----:B------:R-:W-:Y:S01]  /*2340*/  SEL R15, R6, R15, !P2 ;  /* 0x0000000f060f7207 */ /* 0x000fe20005000000 */
[----:B------:R-:W-:Y:S01]  /*2350*/  IMAD R10, R10, UR5, RZ ;  /* 0x000000050a0a7c24 */ /* 0x000fe2000f8e02ff */
[C---:B------:R-:W-:Y:S01]  /*2360*/  SEL R17, R6.reuse, R17, !P2 ;  /* 0x0000001106117207 */ /* 0x040fe20005000000 */
[----:B------:R-:W-:Y:S01]  /*2370*/  IMAD R11, R11, UR5, RZ ;  /* 0x000000050b0b7c24 */ /* 0x000fe2000f8e02ff */
[----:B------:R-:W-:Y:S01]  /*2380*/  SEL R16, R6, R16, !P2 ;  /* 0x0000001006107207 */ /* 0x000fe20005000000 */
[----:B------:R-:W-:Y:S01]  /*2390*/  IMAD R12, R12, UR5, RZ ;  /* 0x000000050c0c7c24 */ /* 0x000fe2000f8e02ff */
[----:B------:R-:W-:Y:S01]  /*23a0*/  SEL R18, R6, R18, !P2 ;  /* 0x0000001206127207 */ /* 0x000fe20005000000 */
[----:B------:R-:W-:Y:S01]  /*23b0*/  IMAD R14, R14, UR5, RZ ;  /* 0x000000050e0e7c24 */ /* 0x000fe2000f8e02ff */
[----:B------:R-:W-:Y:S01]  /*23c0*/  SEL R19, R6, R19, !P2 ;  /* 0x0000001306137207 */ /* 0x000fe20005000000 */
[----:B------:R-:W-:Y:S01]  /*23d0*/  IMAD R15, R15, UR5, RZ ;  /* 0x000000050f0f7c24 */ /* 0x000fe2000f8e02ff */
[-C--:B0-----:R-:W-:Y:S01]  /*23e0*/  LEA R13, P6, R7, R40.reuse, 0x1 ;  /* 0x00000028070d7211 */ /* 0x081fe200078c08ff */
[----:B------:R-:W-:Y:S01]  /*23f0*/  IMAD R16, R16, UR5, RZ ;  /* 0x0000000510107c24 */ /* 0x000fe2000f8e02ff */
[----:B------:R-:W-:Y:S01]  /*2400*/  SEL R21, R6, R21, !P2 ;  /* 0x0000001506157207 */ /* 0x000fe20005000000 */
[----:B------:R-:W-:Y:S01]  /*2410*/  IMAD R18, R18, UR5, RZ ;  /* 0x0000000512127c24 */ /* 0x000fe2000f8e02ff */
[----:B------:R-:W-:Y:S01]  /*2420*/  LEA R70, P1, R8, R40, 0x1 ;  /* 0x0000002808467211 */ /* 0x000fe200078208ff */
[----:B------:R-:W-:Y:S01]  /*2430*/  IMAD R19, R19, UR5, RZ ;  /* 0x0000000513137c24 */ /* 0x000fe2000f8e02ff */
[C---:B------:R-:W-:Y:S01]  /*2440*/  SEL R20, R6.reuse, R20, !P2 ;  /* 0x0000001406147207 */ /* 0x040fe20005000000 */
[----:B------:R-:W-:Y:S01]  /*2450*/  IMAD R21, R21, UR5, RZ ;  /* 0x0000000515157c24 */ /* 0x000fe2000f8e02ff */
[----:B------:R-:W-:Y:S01]  /*2460*/  SEL R22, R6, R22, !P2 ;  /* 0x0000001606167207 */ /* 0x000fe20005000000 */
[----:B------:R-:W-:Y:S01]  /*2470*/  IMAD R65, R54, R64, RZ ;  /* 0x0000004036417224 */ /* 0x000fe200078e02ff */
[----:B------:R-:W-:Y:S01]  /*2480*/  SEL R23, R6, R23, !P2 ;  /* 0x0000001706177207 */ /* 0x000fe20005000000 */
[----:B------:R-:W-:Y:S01]  /*2490*/  IMAD R20, R20, UR5, RZ ;  /* 0x0000000514147c24 */ /* 0x000fe2000f8e02ff */
[----:B------:R-:W-:Y:S01]  /*24a0*/  SEL R24, R6, R24, !P2 ;  /* 0x0000001806187207 */ /* 0x000fe20005000000 */
        /* <DEDUP_REMOVED lines=25> */
[C---:B------:R-:W-:Y:S01]  /*2640*/  SEL R37, R6.reuse, R37, !P2 ;  /* 0x0000002506257207 */ /* 0x040fe20005000000 */
[----:B------:R-:W-:Y:S01]  /*2650*/  IMAD R39, R5, UR5, RZ ;  /* 0x0000000505277c24 */ /* 0x000fe2000f8e02ff */
[----:B------:R-:W-:Y:S01]  /*2660*/  SEL R6, R6, R38, !P2 ;  /* 0x0000002606067207 */ /* 0x000fe20005000000 */
[----:B------:R-:W-:Y:S01]  /*2670*/  IMAD R38, R17, UR5, RZ ;  /* 0x0000000511267c24 */ /* 0x000fe2000f8e02ff */
[-C--:B------:R-:W-:Y:S01]  /*2680*/  LEA.HI.X.SX32 R69, R7, R41.reuse, 0x1, P6 ;  /* 0x0000002907457211 */ /* 0x080fe200030f0eff */
[----:B------:R-:W-:Y:S01]  /*2690*/  IMAD R36, R36, UR5, RZ ;  /* 0x0000000524247c24 */ /* 0x000fe2000f8e02ff */
[-C--:B------:R-:W-:Y:S01]  /*26a0*/  LEA R159, P2, R9, R40.reuse, 0x1 ;  /* 0x00000028099f7211 */ /* 0x080fe200078408ff */
[----:B------:R-:W-:Y:S01]  /*26b0*/  IMAD R24, R6, UR5, RZ ;  /* 0x0000000506187c24 */ /* 0x000fe2000f8e02ff */
[-C--:B------:R-:W-:Y:S01]  /*26c0*/  LEA R66, P3, R10, R40.reuse, 0x1 ;  /* 0x000000280a427211 */ /* 0x080fe200078608ff */
[----:B------:R-:W-:Y:S01]  /*26d0*/  IMAD R37, R37, UR5, RZ ;  /* 0x0000000525257c24 */ /* 0x000fe2000f8e02ff */
[----:B------:R-:W-:Y:S01]  /*26e0*/  LEA R44, P4, R11, R40, 0x1 ;  /* 0x000000280b2c7211 */ /* 0x000fe200078808ff */
[----:B------:R-:W-:Y:S01]  /*26f0*/  IMAD R65, R51, R64, RZ ;  /* 0x0000004033417224 */ /* 0x000fe200078e02ff */
[-C--:B------:R-:W-:Y:S01]  /*2700*/  LEA R72, P5, R12, R40.reuse, 0x1 ;  /* 0x000000280c487211 */ /* 0x080fe200078a08ff */
[----:B------:R-:W-:Y:S01]  /*2710*/  UMOV UR5, URZ ;  /* 0x0000003f00057c82 */ /* 0x000fe20008000000 */
[----:B------:R-:W-:Y:S01]  /*2720*/  LEA R85, P6, R29, R40, 0x1 ;  /* 0x000000281d557211 */ /* 0x000fe200078c08ff */
[-C--:B------:R-:W-:Y:S01]  /*2730*/  IMAD R61, R61, R64.reuse, RZ ;  /* 0x000000403d3d7224 */ /* 0x080fe200078e02ff */
[-C--:B------:R-:W-:Y:S01]  /*2740*/  LEA.HI.X.SX32 R42, R8, R41.reuse, 0x1, P1 ;  /* 0x00000029082a7211 */ /* 0x080fe200008f0eff */
[----:B------:R-:W-:Y:S01]  /*2750*/  IMAD R62, R62, R64, RZ ;  /* 0x000000403e3e7224 */ /* 0x000fe200078e02ff */
[----:B------:R-:W-:Y:S01]  /*2760*/  LEA R112, P1, R14, R40, 0x1 ;  /* 0x000000280e707211 */ /* 0x000fe200078208ff */
[-C--:B------:R-:W-:Y:S01]  /*2770*/  IMAD R63, R63, R64.reuse, RZ ;  /* 0x000000403f3f7224 */ /* 0x080fe200078e02ff */
[----:B------:R-:W-:Y:S01]  /*2780*/  LEA R124, P0, R125, UR6, 0x1 ;  /* 0x000000067d7c7c11 */ /* 0x000fe2000f8008ff */
[----:B------:R-:W-:Y:S01]  /*2790*/  UIADD3 UR6, UR12, 0x4000, URZ ;  /* 0x000040000c067890 */ /* 0x000fe2000fffe03f */
[-C--:B------:R-:W-:Y:S01]  /*27a0*/  LEA.HI.X.SX32 R158, R9, R41.reuse, 0x1, P2 ;  /* 0x00000029099e7211 */ /* 0x080fe200010f0eff */
[-C--:B------:R-:W-:Y:S01]  /*27b0*/  IMAD R252, R212, R64.reuse, RZ ;  /* 0x00000040d4fc7224 */ /* 0x080fe200078e02ff */
[-C--:B------:R-:W-:Y:S01]  /*27c0*/  LEA.HI.X.SX32 R4, R10, R41.reuse, 0x1, P3 ;  /* 0x000000290a047211 */ /* 0x080fe200018f0eff */
[----:B------:R-:W-:Y:S01]  /*27d0*/  USHF.R.U32.HI UR10, URZ, 0x4, UR6 ;  /* 0x000000043f0a7899 */ /* 0x000fe20008011606 */
[-C--:B------:R-:W-:Y:S01]  /*27e0*/  LEA.HI.X.SX32 R5, R11, R41.reuse, 0x1, P4 ;  /* 0x000000290b057211 */ /* 0x080fe200020f0eff */
[----:B------:R-:W-:Y:S01]  /*27f0*/  UIADD3 UR6, UP0, UR8, 0x80, URZ ;  /* 0x0000008008067890 */ /* 0x000fe2000ff1e03f */
[-C--:B------:R-:W-:Y:S01]  /*2800*/  LEA.HI.X.SX32 R6, R12, R41.reuse, 0x1, P5 ;  /* 0x000000290c067211 */ /* 0x080fe200028f0eff */
[----:B------:R-:W-:Y:S01]  /*2810*/  USGXT.U32 UR10, UR10, 0xe ;  /* 0x0000000e0a0a789a */ /* 0x000fe20008000000 */
[-C--:B------:R-:W-:Y:S01]  /*2820*/  LEA.HI.X.SX32 R17, R29, R41.reuse, 0x1, P6 ;  /* 0x000000291d117211 */ /* 0x080fe200030f0eff */
[----:B------:R-:W-:Y:S01]  /*2830*/  IMAD R251, R213, R64, RZ ;  /* 0x00000040d5fb7224 */ /* 0x000fe200078e02ff */
[----:B------:R-:W-:Y:S01]  /*2840*/  LEA R111, P2, R15, R40, 0x1 ;  /* 0x000000280f6f7211 */ /* 0x000fe200078408ff */
        /* <DEDUP_REMOVED lines=8> */
[-C--:B------:R-:W-:Y:S01]  /*28d0*/  IMAD R246, R218, R64.reuse, RZ ;  /* 0x00000040daf67224 */ /* 0x080fe200078e02ff */
[-C--:B------:R-:W-:Y:S01]  /*28e0*/  LEA.HI.X.SX32 R7, R14, R41.reuse, 0x1, P1 ;  /* 0x000000290e077211 */ /* 0x080fe200008f0eff */
[----:B------:R-:W-:Y:S01]  /*28f0*/  IMAD R245, R219, R64, RZ ;  /* 0x00000040dbf57224 */ /* 0x000fe200078e02ff */
[----:B------:R-:W-:Y:S01]  /*2900*/  LEA R154, P1, R21, R40, 0x1 ;  /* 0x00000028159a7211 */ /* 0x000fe200078208ff */
[-C--:B------:R-:W-:Y:S01]  /*2910*/  IMAD R244, R220, R64.reuse, RZ ;  /* 0x00000040dcf47224 */ /* 0x080fe200078e02ff */
[-C--:B------:R-:W-:Y:S01]  /*2920*/  LEA.HI.X.SX32 R8, R15, R41.reuse, 0x1, P2 ;  /* 0x000000290f087211 */ /* 0x080fe200010f0eff */
        /* <DEDUP_REMOVED lines=19> */
[----:B------:R-:W-:Y:S01]  /*2a60*/  LEA.HI.X.SX32 R155, R21, R41, 0x1, P1 ;  /* 0x00000029159b7211 */ /* 0x000fe200008f0eff */
[----:B------:R-:W-:Y:S01]  /*2a70*/  IMAD R233, R231, R64, RZ ;  /* 0x00000040e7e97224 */ /* 0x000fe200078e02ff */
[----:B------:R-:W-:-:S02]  /*2a80*/  LEA R146, P1, R26, R40, 0x1 ;  /* 0x000000281a927211 */ /* 0x000fc400078208ff */
[C---:B------:R-:W-:Y:S02]  /*2a90*/  LOP3.LUT R52, R3.reuse, 0x76, RZ, 0xfc, !PT ;  /* 0x0000007603347812 */ /* 0x040fe400078efcff */
[C---:B------:R-:W-:Y:S02]  /*2aa0*/  LOP3.LUT R53, R3.reuse, 0x78, RZ, 0xfc, !PT ;  /* 0x0000007803357812 */ /* 0x040fe400078efcff */
[C---:B------:R-:W-:Y:S01]  /*2ab0*/  LOP3.LUT R48, R3.reuse, 0x6c, RZ, 0xfc, !PT ;  /* 0x0000006c03307812 */ /* 0x040fe200078efcff */
[-C--:B------:R-:W-:Y:S01]  /*2ac0*/  IMAD R67, R52, R64.reuse, RZ ;  /* 0x0000004034437224 */ /* 0x080fe200078e02ff */
[----:B------:R-:W-:Y:S01]  /*2ad0*/  LOP3.LUT R49, R3, 0x70, RZ, 0xfc, !PT ;  /* 0x0000007003317812 */ /* 0x000fe200078efcff */
[-C--:B------:R-:W-:Y:S01]  /*2ae0*/  IMAD R68, R53, R64.reuse, RZ ;  /* 0x0000004035447224 */ /* 0x080fe200078e02ff */
[C---:B------:R-:W-:Y:S01]  /*2af0*/  LOP3.LUT R50, R3.reuse, 0x72, RZ, 0xfc, !PT ;  /* 0x0000007203327812 */ /* 0x040fe200078efcff */
[-C--:B------:R-:W-:Y:S01]  /*2b00*/  IMAD R65, R48, R64.reuse, RZ ;  /* 0x0000004030417224 */ /* 0x080fe200078e02ff */
[----:B------:R-:W-:Y:S01]  /*2b10*/  LOP3.LUT R45, R3, 0x66, RZ, 0xfc, !PT ;  /* 0x00000066032d7812 */ /* 0x000fe200078efcff */
[-C--:B------:R-:W-:Y:S01]  /*2b20*/  IMAD R67, R49, R64.reuse, RZ ;  /* 0x0000004031437224 */ /* 0x080fe200078e02ff */
[----:B------:R-:W-:Y:S01]  /*2b30*/  LOP3.LUT R47, R3, 0x6a, RZ, 0xfc, !PT ;  /* 0x0000006a032f7812 */ /* 0x000fe200078efcff */
        /* <DEDUP_REMOVED lines=11> */
[----:B------:R-:W-:Y:S01]  /*2bf0*/  LEA.HI.X.SX32 R125, R125, UR7, 0x1, P0 ;  /* 0x000000077d7d7c11 */ /* 0x000fe200080f0eff */
[----:B------:R-:W-:Y:S01]  /*2c00*/  UIADD3.X UR7, UR4, 0x40000040, URZ, UP0, !UPT ;  /* 0x4000004004077890 */ /* 0x000fe200087fe43f */
[-C--:B------:R-:W-:Y:S01]  /*2c10*/  LEA R113, P2, R27, R40.reuse, 0x1 ;  /* 0x000000281b717211 */ /* 0x080fe200078408ff */
[----:B------:R-:W-:Y:S01]  /*2c20*/  UIADD3 UR9, UP0, UR10, 0x2, URZ ;  /* 0x000000020a097890 */ /* 0x000fe2000ff1e03f */
        /* <DEDUP_REMOVED lines=8> */
[-C--:B------:R-:W-:Y:S01]  /*2cb0*/  LEA.HI.X.SX32 R142, R26, R41.reuse, 0x1, P1 ;  /* 0x000000291a8e7211 */ /* 0x080fe200008f0eff */
[----:B------:R-:W-:Y:S01]  /*2cc0*/  UIADD3.X UR11, UR5, 0x40000040, URZ, UP0, !UPT ;  /* 0x40000040050b7890 */ /* 0x000fe200087fe43f */
        /* <DEDUP_REMOVED lines=24> */
[----:B------:R-:W-:Y:S01]  /*2e50*/  LEA R84, P1, R24, R40, 0x1 ;  /* 0x0000002818547211 */ /* 0x000fe200078208ff */
[-C--:B------:R-:W-:Y:S01]  /*2e60*/  IMAD R68, R206, R64.reuse, RZ ;  /* 0x00000040ce447224 */ /* 0x080fe200078e02ff */
[C---:B------:R-:W-:Y:S01]  /*2e70*/  LEA.HI R55, R0.reuse, 0x7e, RZ, 0x1a ;  /* 0x0000007e00377811 */ /* 0x040fe200078fd0ff */
[-C--:B------:R-:W-:Y:S01]  /*2e80*/  IMAD R67, R207, R64.reuse, RZ ;  /* 0x00000040cf437224 */ /* 0x080fe200078e02ff */
[----:B------:R-:W-:Y:S01]  /*2e90*/  LEA.HI R56, R0, 0x6e, RZ, 0x1a ;  /* 0x0000006e00387811 */ /* 0x000fe200078fd0ff */
[----:B------:R-:W-:Y:S01]  /*2ea0*/  IMAD R65, R208, R64, RZ ;  /* 0x00000040d0417224 */ /* 0x000fe200078e02ff */
[----:B------:R-:W-:-:S02]  /*2eb0*/  LEA.HI R57, R0, 0x5e, RZ, 0x1a ;  /* 0x0000005e00397811 */ /* 0x000fc400078fd0ff */
[----:B------:R-:W-:Y:S02]  /*2ec0*/  CS2R R26, SRZ ;  /* 0x00000000001a7805 */ /* 0x000fe4000001ff00 */
[-C--:B------:R-:W-:Y:S02]  /*2ed0*/  LEA.HI.X.SX32 R20, R34, R41.reuse, 0x1, P2 ;  /* 0x0000002922147211 */ /* 0x080fe400010f0eff */
[----:B------:R-:W-:Y:S02]  /*2ee0*/  CS2R R28, SRZ ;  /* 0x00000000001c7805 */ /* 0x000fe4000001ff00 */
[-C--:B------:R-:W-:Y:S02]  /*2ef0*/  LEA.HI.X.SX32 R21, R35, R41.reuse, 0x1, P3 ;  /* 0x0000002923157211 */ /* 0x080fe400018f0eff */
[----:B------:R-:W-:Y:S02]  /*2f00*/  CS2R R30, SRZ ;  /* 0x00000000001e7805 */ /* 0x000fe4000001ff00 */
[----:B------:R-:W-:-:S02]  /*2f10*/  LEA.HI.X.SX32 R22, R39, R41, 0x1, P4 ;  /* 0x0000002927167211 */ /* 0x000fc400020f0eff */
[----:B------:R-:W-:Y:S02]  /*2f20*/  CS2R R32, SRZ ;  /* 0x0000000000207805 */ /* 0x000fe4000001ff00 */
[-C--:B------:R-:W-:Y:S02]  /*2f30*/  LEA.HI.X.SX32 R23, R36, R41.reuse, 0x1, P5 ;  /* 0x0000002924177211 */ /* 0x080fe400028f0eff */
[----:B------:R-:W-:Y:S02]  /*2f40*/  CS2R R34, SRZ ;  /* 0x0000000000227805 */ /* 0x000fe4000001ff00 */
[-C--:B------:R-:W-:Y:S02]  /*2f50*/  LEA.HI.X.SX32 R40, R37, R41.reuse, 0x1, P6 ;  /* 0x0000002925287211 */ /* 0x080fe400030f0eff */
[----:B------:R-:W-:Y:S02]  /*2f60*/  CS2R R36, SRZ ;  /* 0x0000000000247805 */ /* 0x000fe4000001ff00 */
[----:B------:R-:W-:-:S02]  /*2f70*/  LEA.HI.X.SX32 R41, R24, R41, 0x1, P1 ;  /* 0x0000002918297211 */ /* 0x000fc400008f0eff */
[----:B------:R-:W-:Y:S02]  /*2f80*/  CS2R R24, SRZ ;  /* 0x0000000000187805 */ /* 0x000fe4000001ff00 */
[----:B------:R-:W-:Y:S01]  /*2f90*/  CS2R R38, SRZ ;  /* 0x0000000000267805 */ /* 0x000fe2000001ff00 */
[-C--:B------:R-:W-:Y:S01]  /*2fa0*/  IMAD R55, R55, R64.reuse, RZ ;  /* 0x0000004037377224 */ /* 0x080fe200078e02ff */
[----:B------:R-:W-:Y:S01]  /*2fb0*/  UMOV UR4, UR6 ;  /* 0x0000000600047c82 */ /* 0x000fe20008000000 */
[-C--:B------:R-:W-:Y:S01]  /*2fc0*/  IMAD R56, R56, R64.reuse, RZ ;  /* 0x0000004038387224 */ /* 0x080fe200078e02ff */
[----:B------:R-:W-:Y:S01]  /*2fd0*/  UMOV UR5, UR7 ;  /* 0x0000000700057c82 */ /* 0x000fe20008000000 */
[-C--:B------:R-:W-:Y:S01]  /*2fe0*/  IMAD R57, R57, R64.reuse, RZ ;  /* 0x0000004039397224 */ /* 0x080fe200078e02ff */
[----:B------:R-:W-:Y:S01]  /*2ff0*/  SHF.R.S32.HI R43, RZ, 0x7, R43 ;  /* 0x00000007ff2b7819 */ /* 0x000fe2000001142b */
[-C--:B------:R-:W-:Y:S01]  /*3000*/  IMAD R68, R209, R64.reuse, RZ ;  /* 0x00000040d1447224 */ /* 0x080fe200078e02ff */
[----:B------:R-:W-:Y:S01]  /*3010*/  UMOV UR6, UR9 ;  /* 0x0000000900067c82 */ /* 0x000fe20008000000 */
[-C--:B------:R-:W-:Y:S01]  /*3020*/  IMAD R67, R210, R64.reuse, RZ ;  /* 0x00000040d2437224 */ /* 0x080fe200078e02ff */
[----:B------:R-:W-:Y:S01]  /*3030*/  UMOV UR7, UR11 ;  /* 0x0000000b00077c82 */ /* 0x000fe20008000000 */
[----:B------:R-:W-:Y:S01]  /*3040*/  IMAD R65, R211, R64, RZ ;  /* 0x00000040d3417224 */ /* 0x000fe200078e02ff */
[----:B------:R-:W-:-:S02]  /*3050*/  UIADD3.64 UR16, UR4, 0x80, URZ ;  /* 0x0000008004107897 */ /* 0x000fc4000fffe03f */
[----:B------:R-:W-:Y:S02]  /*3060*/  UIADD3.64 UR20, UR4, 0x100, URZ ;  /* 0x0000010004147897 */ /* 0x000fe4000fffe03f */
[----:B------:R-:W-:Y:S02]  /*3070*/  UIADD3.64 UR24, UR4, 0x180, URZ ;  /* 0x0000018004187897 */ /* 0x000fe4000fffe03f */
[----:B------:R-:W-:Y:S02]  /*3080*/  UIADD3.64 UR28, UR4, 0x200, URZ ;  /* 0x00000200041c7897 */ /* 0x000fe4000fffe03f */
[----:B------:R-:W-:Y:S02]  /*3090*/  UIADD3.64 UR32, UR4, 0x280, URZ ;  /* 0x0000028004207897 */ /* 0x000fe4000fffe03f */
[----:B------:R-:W-:Y:S02]  /*30a0*/  UIADD3.64 UR36, UR4, 0x300, URZ ;  /* 0x0000030004247897 */ /* 0x000fe4000fffe03f */
[----:B------:R-:W-:-:S02]  /*30b0*/  UIADD3.64 UR18, UR6, 0x2, URZ ;  /* 0x0000000206127897 */ /* 0x000fc4000fffe03f */
[----:B------:R-:W-:Y:S02]  /*30c0*/  UIADD3.64 UR22, UR6, 0x4, URZ ;  /* 0x0000000406167897 */ /* 0x000fe4000fffe03f */
[----:B------:R-:W-:Y:S02]  /*30d0*/  UIADD3.64 UR26, UR6, 0xfe, URZ ;  /* 0x000000fe061a7897 */ /* 0x000fe4000fffe03f */
[----:B------:R-:W-:Y:S02]  /*30e0*/  UIADD3.64 UR30, UR6, 0x100, URZ ;  /* 0x00000100061e7897 */ /* 0x000fe4000fffe03f */
[----:B------:R-:W-:Y:S02]  /*30f0*/  UIADD3.64 UR34, UR6, 0x102, URZ ;  /* 0x0000010206227897 */ /* 0x000fe4000fffe03f */
[----:B------:R-:W-:-:S12]  /*3100*/  UIADD3.64 UR38, UR6, 0x104, URZ ;  /* 0x0000010406267897 */ /* 0x000fd8000fffe03f */
.L_x_1:
[----:B------:R-:W0:Y:S01]  /*3110*/  LDC R65, c[0x0][0x238] ;  /* 0x00008e00ff417b82 */ /* 0x000e220000000800 */
[----:B------:R-:W-:Y:S01]  /*3120*/  ISETP.GE.AND P4, PT, R231, UR40, PT ;  /* 0x00000028e7007c0c */ /* 0x000fe2000bf86270 */
[----:B------:R-:W-:Y:S01]  /*3130*/  IMAD.WIDE R74, R233, 0x2, R124 ;  /* 0x00000002e94a7825 */ /* 0x000fe200078e027c */
[----:B------:R-:W-:Y:S02]  /*3140*/  ISETP.GE.AND P5, PT, R230, UR40, PT ;  /* 0x00000028e6007c0c */ /* 0x000fe4000bfa6270 */
[----:B------:R-:W-:Y:S01]  /*3150*/  PRMT R103, RZ, 0x7610, R103 ;  /* 0x00007610ff677816 */ /* 0x000fe20000000067 */
[----:B------:R-:W-:Y:S01]  /*3160*/  IMAD.WIDE R86, R234, 0x2, R124 ;  /* 0x00000002ea567825 */ /* 0x000fe200078e027c */
[----:B------:R-:W-:Y:S01]  /*3170*/  ISETP.GE.AND P3, PT, R3, UR40, PT ;  /* 0x0000002803007c0c */ /* 0x000fe2000bf66270 */
[----:B------:R-:W1:Y:S01]  /*3180*/  LDC R126, c[0x0][0x238] ;  /* 0x00008e00ff7e7b82 */ /* 0x000e620000000800 */
[----:B------:R-:W-:Y:S02]  /*3190*/  PRMT R93, RZ, 0x7610, R93 ;  /* 0x00007610ff5d7816 */ /* 0x000fe4000000005d */
[----:B------:R-:W-:-:S02]  /*31a0*/  LEA.HI R64, R0, 0xe, RZ, 0x1a ;  /* 0x0000000e00407811 */ /* 0x000fc400078fd0ff */
[----:B------:R-:W-:Y:S01]  /*31b0*/  PRMT R148, RZ, 0x7610, R148 ;  /* 0x00007610ff947816 */ /* 0x000fe20000000094 */
[----:B------:R2:W3:Y:S01]  /*31c0*/  @!P4 LDG.E.U16 R103, desc[UR14][R74.64] ;  /* 0x0000000e4a67c981 */ /* 0x0004e2000c1e1500 */
[----:B------:R-:W-:Y:S02]  /*31d0*/  ISETP.GE.AND P4, PT, R228, UR40, PT ;  /* 0x00000028e4007c0c */ /* 0x000fe4000bf86270 */
[----:B------:R-:W-:Y:S01]  /*31e0*/  PRMT R147, RZ, 0x7610, R147 ;  /* 0x00007610ff937816 */ /* 0x000fe20000000093 */
[----:B------:R4:W5:Y:S01]  /*31f0*/  @!P5 LDG.E.U16 R93, desc[UR14][R86.64] ;  /* 0x0000000e565dd981 */ /* 0x000962000c1e1500 */
[----:B------:R-:W-:Y:S01]  /*3200*/  ISETP.GE.AND P2, PT, R64, UR40, PT ;  /* 0x0000002840007c0c */ /* 0x000fe2000bf46270 */
[--C-:B------:R-:W-:Y:S01]  /*3210*/  IMAD.WIDE R88, R237, 0x2, R124.reuse ;  /* 0x00000002ed587825 */ /* 0x100fe200078e027c */
[----:B------:R-:W-:Y:S01]  /*3220*/  ISETP.GE.AND P6, PT, R226, UR40, PT ;  /* 0x00000028e2007c0c */ /* 0x000fe2000bfc6270 */
[----:B------:R-:W1:Y:S01]  /*3230*/  LDC R120, c[0x0][0x238] ;  /* 0x00008e00ff787b82 */ /* 0x000e620000000800 */
[----:B------:R-:W-:Y:S01]  /*3240*/  LEA.HI R67, R0, 0x2e, RZ, 0x1a ;  /* 0x0000002e00437811 */ /* 0x000fe200078fd0ff */
[----:B0-----:R-:W-:Y:S01]  /*3250*/  IMAD R65, R3, R65, RZ ;  /* 0x0000004103417224 */ /* 0x001fe200078e02ff */
[----:B------:R-:W-:Y:S01]  /*3260*/  ISETP.GE.AND P5, PT, R227, UR40, PT ;  /* 0x00000028e3007c0c */ /* 0x000fe2000bfa6270 */
[----:B--2---:R-:W-:Y:S01]  /*3270*/  IMAD.WIDE R74, R235, 0x2, R124 ;  /* 0x00000002eb4a7825 */ /* 0x004fe200078e027c */
[----:B------:R-:W-:-:S02]  /*3280*/  ISETP.GE.AND P0, PT, R67, UR40, PT ;  /* 0x0000002843007c0c */ /* 0x000fc4000bf06270 */
[----:B------:R-:W-:Y:S01]  /*3290*/  LEA.HI R68, R0, 0x1e, RZ, 0x1a ;  /* 0x0000001e00447811 */ /* 0x000fe200078fd0ff */
[----:B------:R-:W-:Y:S01]  /*32a0*/  IMAD.WIDE R64, R65, 0x2, R124 ;  /* 0x0000000241407825 */ /* 0x000fe200078e027c */
[----:B------:R-:W-:Y:S01]  /*32b0*/  PRMT R92, RZ, 0x7610, R92 ;  /* 0x00007610ff5c7816 */ /* 0x000fe2000000005c */
[----:B------:R-:W0:Y:S02]  /*32c0*/  LDC R129, c[0x0][0x238] ;  /* 0x00008e00ff817b82 */ /* 0x000e240000000800 */
[----:B----4-:R-:W-:Y:S01]  /*32d0*/  IMAD.WIDE R86, R236, 0x2, R124 ;  /* 0x00000002ec567825 */ /* 0x010fe200078e027c */
[----:B------:R2:W4:Y:S01]  /*32e0*/  @!P3 LDG.E.U16 R148, desc[UR14][R64.64] ;  /* 0x0000000e4094b981 */ /* 0x000522000c1e1500 */
[----:B------:R-:W-:Y:S02]  /*32f0*/  ISETP.GE.AND P3, PT, R229, UR40, PT ;  /* 0x00000028e5007c0c */ /* 0x000fe4000bf66270 */
[----:B------:R-:W-:Y:S01]  /*3300*/  PRMT R102, RZ, 0x7610, R102 ;  /* 0x00007610ff667816 */ /* 0x000fe20000000066 */
[----:B------:R1:W3:Y:S01]  /*3310*/  @!P4 LDG.E.U16 R147, desc[UR14][R86.64] ;  /* 0x0000000e5693c981 */ /* 0x0002e2000c1e1500 */
[----:B------:R-:W-:Y:S01]  /*3320*/  ISETP.GE.AND P4, PT, R224, UR40, PT ;  /* 0x00000028e0007c0c */ /* 0x000fe2000bf86270 */
[----:B------:R-:W-:Y:S01]  /*3330*/  IMAD.WIDE R96, R238, 0x2, R124 ;  /* 0x00000002ee607825 */ /* 0x000fe200078e027c */
[----:B------:R-:W-:Y:S01]  /*3340*/  PRMT R67, RZ, 0x7610, R67 ;  /* 0x00007610ff437816 */ /* 0x000fe20000000043 */
[----:B------:R-:W0:Y:S01]  /*3350*/  LDC R128, c[0x0][0x238] ;  /* 0x00008e00ff807b82 */ /* 0x000e220000000800 */
[----:B------:R-:W-:-:S02]  /*3360*/  PRMT R101, RZ, 0x7610, R101 ;  /* 0x00007610ff657816 */ /* 0x000fc40000000065 */
[----:B--2---:R-:W-:Y:S01]  /*3370*/  PRMT R65, RZ, 0x7610, R65 ;  /* 0x00007610ff417816 */ /* 0x004fe20000000041 */
[----:B------:R-:W2:Y:S01]  /*3380*/  @!P6 LDG.E.U16 R102, desc[UR14][R96.64] ;  /* 0x0000000e6066e981 */ /* 0x000ea2000c1e1500 */
[----:B------:R-:W-:Y:S01]  /*3390*/  PRMT R143, RZ, 0x7610, R143 ;  /* 0x00007610ff8f7816 */ /* 0x000fe2000000008f */
[----:B-1----:R-:W-:Y:S01]  /*33a0*/  IMAD.WIDE R86, R240, 0x2, R124 ;  /* 0x00000002f0567825 */ /* 0x002fe200078e027c */
[----:B------:R-:W-:Y:S01]  /*33b0*/  ISETP.GE.AND P1, PT, R68, UR40, PT ;  /* 0x0000002844007c0c */ /* 0x000fe2000bf26270 */
[----:B------:R-:W2:Y:S01]  /*33c0*/  @!P3 LDG.E.U16 R92, desc[UR14][R74.64] ;  /* 0x0000000e4a5cb981 */ /* 0x000ea2000c1e1500 */
[----:B------:R-:W-:Y:S02]  /*33d0*/  PRMT R90, RZ, 0x7610, R90 ;  /* 0x00007610ff5a7816 */ /* 0x000fe4000000005a */
[----:B------:R-:W-:Y:S01]  /*33e0*/  PRMT R71, RZ, 0x7610, R71 ;  /* 0x00007610ff477816 */ /* 0x000fe20000000047 */
[----:B------:R1:W5:Y:S01]  /*33f0*/  @!P5 LDG.E.U16 R65, desc[UR14][R88.64] ;  /* 0x0000000e5841d981 */ /* 0x000362000c1e1500 */
[----:B------:R-:W-:Y:S01]  /*3400*/  ISETP.GE.AND P5, PT, R223, UR40, PT ;  /* 0x00000028df007c0c */ /* 0x000fe2000bfa6270 */
[----:B------:R-:W-:Y:S01]  /*3410*/  IMAD.WIDE R98, R62, 0x2, R124 ;  /* 0x000000023e627825 */ /* 0x000fe200078e027c */
[----:B------:R-:W-:Y:S01]  /*3420*/  ISETP.GE.AND P3, PT, R225, UR40, PT ;  /* 0x00000028e1007c0c */ /* 0x000fe2000bf66270 */
[----:B------:R1:W2:Y:S01]  /*3430*/  @!P4 LDG.E.U16 R67, desc[UR14][R86.64] ;  /* 0x0000000e5643c981 */ /* 0x0002a2000c1e1500 */
[----:B------:R-:W-:-:S02]  /*3440*/  ISETP.GE.AND P6, PT, R222, UR40, PT ;  /* 0x00000028de007c0c */ /* 0x000fc4000bfc6270 */
[----:B------:R-:W-:Y:S02]  /*3450*/  PRMT R91, RZ, 0x7610, R91 ;  /* 0x00007610ff5b7816 */ /* 0x000fe4000000005b */
[----:B------:R-:W-:Y:S01]  /*3460*/  PRMT R100, RZ, 0x7610, R100 ;  /* 0x00007610ff647816 */ /* 0x000fe20000000064 */
[--C-:B-1----:R-:W-:Y:S01]  /*3470*/  IMAD.WIDE R88, R241, 0x2, R124.reuse ;  /* 0x00000002f1587825 */ /* 0x102fe200078e027c */
[----:B------:R-:W-:Y:S01]  /*3480*/  ISETP.GE.AND P4, PT, R220, UR40, PT ;  /* 0x00000028dc007c0c */ /* 0x000fe2000bf86270 */
[----:B------:R-:W1:Y:S01]  /*3490*/  LDC R122, c[0x0][0x238] ;  /* 0x00008e00ff7a7b82 */ /* 0x000e620000000800 */
[----:B------:R-:W5:Y:S01]  /*34a0*/  @!P2 LDG.E.U16 R91, desc[UR14][R98.64] ;  /* 0x0000000e625ba981 */ /* 0x000f62000c1e1500 */
[----:B------:R-:W-:-:S03]  /*34b0*/  IMAD.WIDE R74, R239, 0x2, R124 ;  /* 0x00000002ef4a7825 */ /* 0x000fc600078e027c */
[----:B------:R0:W5:Y:S01]  /*34c0*/  @!P5 LDG.E.U16 R101, desc[UR14][R88.64] ;  /* 0x0000000e5865d981 */ /* 0x000162000c1e1500 */
[----:B------:R-:W-:Y:S01]  /*34d0*/  ISETP.GE.AND P5, PT, R219, UR40, PT ;  /* 0x00000028db007c0c */ /* 0x000fe2000bfa6270 */
[----:B------:R-:W-:Y:S01]  /*34e0*/  IMAD.WIDE R96, R242, 0x2, R124 ;  /* 0x00000002f2607825 */ /* 0x000fe200078e027c */
[----:B------:R-:W-:Y:S01]  /*34f0*/  PRMT R115, RZ, 0x7610, R115 ;  /* 0x00007610ff737816 */ /* 0x000fe20000000073 */
[----:B------:R-:W4:Y:S02]  /*3500*/  @!P3 LDG.E.U16 R143, desc[UR14][R74.64] ;  /* 0x0000000e4a8fb981 */ /* 0x000f24000c1e1500 */
[----:B------:R-:W-:Y:S01]  /*3510*/  IMAD.WIDE R116, R246, 0x2, R124 ;  /* 0x00000002f6747825 */ /* 0x000fe200078e027c */
[----:B------:R-:W-:Y:S01]  /*3520*/  PRMT R73, RZ, 0x7610, R73 ;  /* 0x00007610ff497816 */ /* 0x000fe20000000049 */
[----:B------:R0:W5:Y:S01]  /*3530*/  @!P6 LDG.E.U16 R90, desc[UR14][R96.64] ;  /* 0x0000000e605ae981 */ /* 0x000162000c1e1500 */
[----:B------:R-:W1:Y:S01]  /*3540*/  LDC R127, c[0x0][0x238] ;  /* 0x00008e00ff7f7b82 */ /* 0x000e620000000800 */
[----:B------:R-:W-:Y:S01]  /*3550*/  IMAD.WIDE R86, R244, 0x2, R124 ;  /* 0x00000002f4567825 */ /* 0x000fe200078e027c */
[----:B------:R-:W-:-:S02]  /*3560*/  ISETP.GE.AND P3, PT, R221, UR40, PT ;  /* 0x00000028dd007c0c */ /* 0x000fc4000bf66270 */
[----:B------:R-:W-:Y:S02]  /*3570*/  ISETP.GE.AND P6, PT, R218, UR40, PT ;  /* 0x00000028da007c0c */ /* 0x000fe4000bfc6270 */
[----:B------:R-:W5:Y:S01]  /*3580*/  @!P4 LDG.E.U16 R71, desc[UR14][R86.64] ;  /* 0x0000000e5647c981 */ /* 0x000f62000c1e1500 */
[----:B0-----:R-:W-:Y:S01]  /*3590*/  PRMT R89, RZ, 0x7610, R89 ;  /* 0x00007610ff597816 */ /* 0x001fe20000000059 */
[--C-:B------:R-:W-:Y:S01]  /*35a0*/  IMAD.WIDE R98, R61, 0x2, R124.reuse ;  /* 0x000000023d627825 */ /* 0x100fe200078e027c */
[----:B------:R-:W-:Y:S01]  /*35b0*/  ISETP.GE.AND P4, PT, R216, UR40, PT ;  /* 0x00000028d8007c0c */ /* 0x000fe2000bf86270 */
[----:B------:R-:W0:Y:S02]  /*35c0*/  LDC R180, c[0x0][0x238] ;  /* 0x00008e00ffb47b82 */ /* 0x000e240000000800 */
[----:B------:R-:W-:Y:S01]  /*35d0*/  IMAD.WIDE R96, R245, 0x2, R124 ;  /* 0x00000002f5607825 */ /* 0x000fe200078e027c */
[----:B------:R1:W5:Y:S01]  /*35e0*/  @!P1 LDG.E.U16 R89, desc[UR14][R98.64] ;  /* 0x0000000e62599981 */ /* 0x000362000c1e1500 */
[----:B------:R-:W-:-:S02]  /*35f0*/  PRMT R68, RZ, 0x7610, R68 ;  /* 0x00007610ff447816 */ /* 0x000fc40000000044 */
[----:B------:R-:W-:Y:S01]  /*3600*/  IMAD.WIDE R74, R243, 0x2, R124 ;  /* 0x00000002f34a7825 */ /* 0x000fe200078e027c */
[----:B------:R1:W5:Y:S01]  /*3610*/  @!P5 LDG.E.U16 R100, desc[UR14][R96.64] ;  /* 0x0000000e6064d981 */ /* 0x000362000c1e1500 */
[----:B------:R-:W-:Y:S01]  /*3620*/  ISETP.GE.AND P5, PT, R215, UR40, PT ;  /* 0x00000028d7007c0c */ /* 0x000fe2000bfa6270 */
[----:B------:R-:W0:Y:S02]  /*3630*/  LDC R134, c[0x0][0x238] ;  /* 0x00008e00ff867b82 */ /* 0x000e240000000800 */
[----:B------:R-:W3:Y:S01]  /*3640*/  @!P3 LDG.E.U16 R115, desc[UR14][R74.64] ;  /* 0x0000000e4a73b981 */ /* 0x000ee2000c1e1500 */
[----:B-1----:R-:W-:-:S03]  /*3650*/  PRMT R99, RZ, 0x7610, R99 ;  /* 0x00007610ff637816 */ /* 0x002fc60000000063 */
[----:B------:R1:W2:Y:S01]  /*3660*/  @!P6 LDG.E.U16 R68, desc[UR14][R116.64] ;  /* 0x0000000e7444e981 */ /* 0x0002a2000c1e1500 */
[----:B------:R-:W-:Y:S01]  /*3670*/  IMAD.WIDE R96, R248, 0x2, R124 ;  /* 0x00000002f8607825 */ /* 0x000fe200078e027c */
[----:B------:R-:W-:Y:S01]  /*3680*/  ISETP.GE.AND P3, PT, R217, UR40, PT ;  /* 0x00000028d9007c0c */ /* 0x000fe2000bf66270 */
[----:B------:R-:W0:Y:S01]  /*3690*/  LDC R130, c[0x0][0x238] ;  /* 0x00008e00ff827b82 */ /* 0x000e220000000800 */
[----:B------:R-:W-:Y:S02]  /*36a0*/  ISETP.GE.AND P6, PT, R214, UR40, PT ;  /* 0x00000028d6007c0c */ /* 0x000fe4000bfc6270 */
[----:B------:R-:W5:Y:S01]  /*36b0*/  @!P4 LDG.E.U16 R99, desc[UR14][R96.64] ;  /* 0x0000000e6063c981 */ /* 0x000f62000c1e1500 */
[----:B------:R-:W-:Y:S02]  /*36c0*/  PRMT R88, RZ, 0x7610, R88 ;  /* 0x00007610ff587816 */ /* 0x000fe40000000058 */
[----:B------:R-:W-:Y:S01]  /*36d0*/  ISETP.GE.AND P4, PT, R212, UR40, PT ;  /* 0x00000028d4007c0c */ /* 0x000fe2000bf86270 */
[----:B-1----:R-:W-:Y:S01]  /*36e0*/  IMAD.WIDE R116, R249, 0x2, R124 ;  /* 0x00000002f9747825 */ /* 0x002fe200078e027c */
[----:B------:R-:W-:Y:S01]  /*36f0*/  PRMT R75, RZ, 0x7610, R75 ;  /* 0x00007610ff4b7816 */ /* 0x000fe2000000004b */
[----:B------:R-:W1:Y:S01]  /*3700*/  LDC R132, c[0x0][0x238] ;  /* 0x00008e00ff847b82 */ /* 0x000e620000000800 */
[----:B------:R-:W-:Y:S01]  /*3710*/  PRMT R98, RZ, 0x7610, R98 ;  /* 0x00007610ff627816 */ /* 0x000fe20000000062 */
[----:B------:R-:W-:Y:S01]  /*3720*/  IMAD.WIDE R86, R247, 0x2, R124 ;  /* 0x00000002f7567825 */ /* 0x000fe200078e027c */
[----:B------:R0:W5:Y:S01]  /*3730*/  @!P5 LDG.E.U16 R88, desc[UR14][R116.64] ;  /* 0x0000000e7458d981 */ /* 0x000162000c1e1500 */
[----:B------:R-:W-:-:S02]  /*3740*/  ISETP.GE.AND P5, PT, R211, UR40, PT ;  /* 0x00000028d3007c0c */ /* 0x000fc4000bfa6270 */
[----:B------:R-:W-:Y:S01]  /*3750*/  IMAD.WIDE R118, R250, 0x2, R124 ;  /* 0x00000002fa767825 */ /* 0x000fe200078e027c */
[----:B------:R0:W5:Y:S01]  /*3760*/  @!P3 LDG.E.U16 R73, desc[UR14][R86.64] ;  /* 0x0000000e5649b981 */ /* 0x000162000c1e1500 */
[----:B------:R-:W-:Y:S01]  /*3770*/  PRMT R76, RZ, 0x7610, R76 ;  /* 0x00007610ff4c7816 */ /* 0x000fe2000000004c */
[----:B------:R-:W1:Y:S01]  /*3780*/  LDC R135, c[0x0][0x238] ;  /* 0x00008e00ff877b82 */ /* 0x000e620000000800 */
[----:B------:R-:W-:Y:S01]  /*3790*/  IMAD R126, R209, R126, RZ ;  /* 0x0000007ed17e7224 */ /* 0x000fe200078e02ff */
[----:B------:R0:W5:Y:S02]  /*37a0*/  @!P6 LDG.E.U16 R75, desc[UR14][R118.64] ;  /* 0x0000000e764be981 */ /* 0x000164000c1e1500 */
[----:B0-----:R-:W-:Y:S01]  /*37b0*/  IMAD.WIDE R116, R252, 0x2, R124 ;  /* 0x00000002fc747825 */ /* 0x001fe200078e027c */
[----:B------:R-:W-:-:S03]  /*37c0*/  ISETP.GE.AND P3, PT, R213, UR40, PT ;  /* 0x00000028d5007c0c */ /* 0x000fc6000bf66270 */
[----:B------:R-:W-:Y:S01]  /*37d0*/  IMAD R120, R211, R120, RZ ;  /* 0x00000078d3787224 */ /* 0x000fe200078e02ff */
[----:B------:R-:W-:Y:S01]  /*37e0*/  PRMT R87, RZ, 0x7610, R87 ;  /* 0x00007610ff577816 */ /* 0x000fe20000000057 */
[----:B------:R0:W5:Y:S01]  /*37f0*/  @!P4 LDG.E.U16 R98, desc[UR14][R116.64] ;  /* 0x0000000e7462c981 */ /* 0x000162000c1e1500 */
[----:B------:R-:W-:Y:S01]  /*3800*/  PRMT R74, RZ, 0x7610, R74 ;  /* 0x00007610ff4a7816 */ /* 0x000fe2000000004a */
[----:B------:R-:W-:-:S04]  /*3810*/  IMAD.WIDE R118, R60, 0x2, R124 ;  /* 0x000000023c767825 */ /* 0x000fc800078e027c */
[--C-:B------:R-:W-:Y:S01]  /*3820*/  IMAD.WIDE R120, R120, 0x2, R124.reuse ;  /* 0x0000000278787825 */ /* 0x100fe200078e027c */
[----:B------:R0:W5:Y:S03]  /*3830*/  @!P0 LDG.E.U16 R87, desc[UR14][R118.64] ;  /* 0x0000000e76578981 */ /* 0x000166000c1e1500 */
[--C-:B0-----:R-:W-:Y:S01]  /*3840*/  IMAD.WIDE R116, R126, 0x2, R124.reuse ;  /* 0x000000027e747825 */ /* 0x101fe200078e027c */
[----:B------:R0:W2:Y:S01]  /*3850*/  @!P5 LDG.E.U16 R74, desc[UR14][R120.64] ;  /* 0x0000000e784ad981 */ /* 0x0000a2000c1e1500 */
[----:B------:R-:W1:Y:S02]  /*3860*/  LDC R126, c[0x0][0x238] ;  /* 0x00008e00ff7e7b82 */ /* 0x000e640000000800 */
[----:B------:R-:W-:Y:S02]  /*3870*/  IMAD R129, R208, R129, RZ ;  /* 0x00000081d0817224 */ /* 0x000fe400078e02ff */
[----:B------:R-:W-:Y:S01]  /*3880*/  IMAD R128, R207, R128, RZ ;  /* 0x00000080cf807224 */ /* 0x000fe200078e02ff */
[----:B------:R-:W-:Y:S01]  /*3890*/  ISETP.GE.AND P6, PT, R210, UR40, PT ;  /* 0x00000028d2007c0c */ /* 0x000fe2000bfc6270 */
[----:B------:R-:W-:-:S02]  /*38a0*/  IMAD.WIDE R118, R129, 0x2, R124 ;  /* 0x0000000281767825 */ /* 0x000fc400078e027c */
[----:B------:R-:W1:Y:S02]  /*38b0*/  LDC R129, c[0x0][0x238] ;  /* 0x00008e00ff817b82 */ /* 0x000e640000000800 */
[----:B0-----:R-:W-:-:S04]  /*38c0*/  IMAD.WIDE R120, R128, 0x2, R124 ;  /* 0x0000000280787825 */ /* 0x001fc800078e027c */
[----:B------:R-:W-:Y:S02]  /*38d0*/  IMAD.WIDE R96, R251, 0x2, R124 ;  /* 0x00000002fb607825 */ /* 0x000fe400078e027c */
[----:B------:R-:W0:Y:S02]  /*38e0*/  LDC R128, c[0x0][0x238] ;  /* 0x00008e00ff807b82 */ /* 0x000e240000000800 */
[----:B------:R-:W-:Y:S01]  /*38f0*/  IMAD R122, R210, R122, RZ ;  /* 0x0000007ad27a7224 */ /* 0x000fe200078e02ff */
[----:B------:R1:W5:Y:S01]  /*3900*/  @!P3 LDG.E.U16 R76, desc[UR14][R96.64] ;  /* 0x0000000e604cb981 */ /* 0x000362000c1e1500 */
[----:B------:R-:W-:Y:S02]  /*3910*/  PRMT R78, RZ, 0x7610, R78 ;  /* 0x00007610ff4e7816 */ /* 0x000fe4000000004e */
[----:B------:R-:W-:Y:S01]  /*3920*/  ISETP.GE.AND P3, PT, R208, UR40, PT ;  /* 0x00000028d0007c0c */ /* 0x000fe2000bf66270 */
[----:B------:R-:W-:Y:S01]  /*3930*/  IMAD.WIDE R122, R122, 0x2, R124 ;  /* 0x000000027a7a7825 */ /* 0x000fe200078e027c */
[----:B------:R-:W-:-:S02]  /*3940*/  ISETP.GE.AND P0, PT, R209, UR40, PT ;  /* 0x00000028d1007c0c */ /* 0x000fc4000bf06270 */
[----:B------:R-:W-:Y:S02]  /*3950*/  PRMT R86, RZ, 0x7610, R86 ;  /* 0x00007610ff567816 */ /* 0x000fe40000000056 */
[----:B------:R1:W5:Y:S01]  /*3960*/  @!P6 LDG.E.U16 R78, desc[UR14][R122.64] ;  /* 0x0000000e7a4ee981 */ /* 0x000362000c1e1500 */
[C---:B------:R-:W-:Y:S01]  /*3970*/  ISETP.GE.AND P6, PT, R205.reuse, UR40, PT ;  /* 0x00000028cd007c0c */ /* 0x040fe2000bfc6270 */
[----:B------:R-:W-:Y:S01]  /*3980*/  IMAD R127, R206, R127, RZ ;  /* 0x0000007fce7f7224 */ /* 0x000fe200078e02ff */
[----:B-1----:R-:W-:Y:S01]  /*3990*/  PRMT R97, RZ, 0x7610, R97 ;  /* 0x00007610ff617816 */ /* 0x002fe20000000061 */
[----:B------:R-:W-:Y:S01]  /*39a0*/  IMAD R126, R205, R126, RZ ;  /* 0x0000007ecd7e7224 */ /* 0x000fe200078e02ff */
[----:B------:R-:W-:Y:S02]  /*39b0*/  LEA.HI R64, R0, 0x3e, RZ, 0x1a ;  /* 0x0000003e00407811 */ /* 0x000fe400078fd0ff */
[----:B------:R1:W5:Y:S01]  /*39c0*/  @!P3 LDG.E.U16 R86, desc[UR14][R118.64] ;  /* 0x0000000e7656b981 */ /* 0x000362000c1e1500 */
[----:B------:R-:W-:Y:S01]  /*39d0*/  PRMT R96, RZ, 0x7610, R96 ;  /* 0x00007610ff607816 */ /* 0x000fe20000000060 */
[--C-:B------:R-:W-:Y:S01]  /*39e0*/  IMAD.WIDE R122, R127, 0x2, R124.reuse ;  /* 0x000000027f7a7825 */ /* 0x100fe200078e027c */
[----:B------:R-:W-:Y:S01]  /*39f0*/  ISETP.GE.AND P3, PT, R203, UR40, PT ;  /* 0x00000028cb007c0c */ /* 0x000fe2000bf66270 */
[----:B------:R1:W5:Y:S01]  /*3a00*/  @!P0 LDG.E.U16 R97, desc[UR14][R116.64] ;  /* 0x0000000e74618981 */ /* 0x000362000c1e1500 */
[----:B------:R-:W-:Y:S01]  /*3a10*/  ISETP.GE.AND P0, PT, R204, UR40, PT ;  /* 0x00000028cc007c0c */ /* 0x000fe2000bf06270 */
[----:B------:R-:W-:Y:S01]  /*3a20*/  IMAD.WIDE R126, R126, 0x2, R124 ;  /* 0x000000027e7e7825 */ /* 0x000fe200078e027c */
[----:B------:R-:W-:-:S02]  /*3a30*/  ISETP.GE.AND P5, PT, R206, UR40, PT ;  /* 0x00000028ce007c0c */ /* 0x000fc4000bfa6270 */
[----:B------:R-:W-:Y:S01]  /*3a40*/  ISETP.GE.AND P2, PT, R64, UR40, PT ;  /* 0x0000002840007c0c */ /* 0x000fe2000bf46270 */
[----:B------:R-:W-:Y:S01]  /*3a50*/  IMAD R129, R204, R129, RZ ;  /* 0x00000081cc817224 */ /* 0x000fe200078e02ff */
[----:B------:R-:W-:Y:S01]  /*3a60*/  LEA.HI R64, R0, 0x4e, RZ, 0x1a ;  /* 0x0000004e00407811 */ /* 0x000fe200078fd0ff */
[----:B0-----:R-:W-:Y:S01]  /*3a70*/  IMAD R128, R203, R128, RZ ;  /* 0x00000080cb807224 */ /* 0x001fe200078e02ff */
[----:B------:R0:W5:Y:S01]  /*3a80*/  @!P6 LDG.E.U16 R96, desc[UR14][R126.64] ;  /* 0x0000000e7e60e981 */ /* 0x000162000c1e1500 */
[----:B-1----:R-:W-:Y:S01]  /*3a90*/  PRMT R118, RZ, 0x7610, R118 ;  /* 0x00007610ff767816 */ /* 0x002fe20000000076 */
[----:B------:R-:W-:Y:S01]  /*3aa0*/  IMAD R180, R199, R180, RZ ;  /* 0x000000b4c7b47224 */ /* 0x000fe200078e02ff */
[----:B------:R-:W-:Y:S02]  /*3ab0*/  ISETP.GE.AND P1, PT, R64, UR40, PT ;  /* 0x0000002840007c0c */ /* 0x000fe4000bf26270 */
[----:B------:R-:W-:Y:S02]  /*3ac0*/  ISETP.GE.AND P4, PT, R207, UR40, PT ;  /* 0x00000028cf007c0c */ /* 0x000fe4000bf86270 */
[----:B------:R-:W-:Y:S01]  /*3ad0*/  PRMT R117, RZ, 0x7610, R117 ;  /* 0x00007610ff757816 */ /* 0x000fe20000000075 */
[----:B0-----:R-:W-:Y:S01]  /*3ae0*/  IMAD.WIDE R126, R129, 0x2, R124 ;  /* 0x00000002817e7825 */ /* 0x001fe200078e027c */
[----:B------:R-:W-:-:S03]  /*3af0*/  PRMT R64, RZ, 0x7610, R64 ;  /* 0x00007610ff407816 */ /* 0x000fc60000000040 */
[----:B------:R-:W-:Y:S01]  /*3b00*/  IMAD.WIDE R128, R128, 0x2, R124 ;  /* 0x0000000280807825 */ /* 0x000fe200078e027c */
[----:B------:R0:W5:Y:S03]  /*3b10*/  @!P0 LDG.E.U16 R117, desc[UR14][R126.64] ;  /* 0x0000000e7e758981 */ /* 0x000166000c1e1500 */
[----:B------:R-:W-:Y:S01]  /*3b20*/  IMAD R134, R200, R134, RZ ;  /* 0x00000086c8867224 */ /* 0x000fe200078e02ff */
[----:B------:R1:W5:Y:S01]  /*3b30*/  @!P3 LDG.E.U16 R118, desc[UR14][R128.64] ;  /* 0x0000000e8076b981 */ /* 0x000362000c1e1500 */
[----:B------:R-:W-:Y:S02]  /*3b40*/  PRMT R80, RZ, 0x7610, R80 ;  /* 0x00007610ff507816 */ /* 0x000fe40000000050 */
[----:B------:R-:W-:Y:S01]  /*3b50*/  PRMT R116, RZ, 0x7610, R116 ;  /* 0x00007610ff747816 */ /* 0x000fe20000000074 */
[----:B------:R1:W5:Y:S01]  /*3b60*/  @!P5 LDG.E.U16 R64, desc[UR14][R122.64] ;  /* 0x0000000e7a40d981 */ /* 0x000362000c1e1500 */
[----:B0-----:R-:W-:-:S02]  /*3b70*/  IMAD.WIDE R126, R134, 0x2, R124 ;  /* 0x00000002867e7825 */ /* 0x001fc400078e027c */
[----:B------:R-:W0:Y:S01]  /*3b80*/  LDC R134, c[0x0][0x238] ;  /* 0x00008e00ff867b82 */ /* 0x000e220000000800 */
[----:B------:R-:W5:Y:S01]  /*3b90*/  @!P4 LDG.E.U16 R80, desc[UR14][R120.64] ;  /* 0x0000000e7850c981 */ /* 0x000f62000c1e1500 */
[----:B-1----:R-:W-:-:S04]  /*3ba0*/  IMAD.WIDE R128, R180, 0x2, R124 ;  /* 0x00000002b4807825 */ /* 0x002fc800078e027c */
[----:B------:R-:W-:Y:S02]  /*3bb0*/  IMAD.WIDE R122, R59, 0x2, R124 ;  /* 0x000000023b7a7825 */ /* 0x000fe400078e027c */
[----:B------:R-:W1:Y:S01]  /*3bc0*/  LDC R180, c[0x0][0x238] ;  /* 0x00008e00ffb47b82 */ /* 0x000e620000000800 */
[C---:B------:R-:W-:Y:S02]  /*3bd0*/  ISETP.GE.AND P4, PT, R202.reuse, UR40, PT ;  /* 0x00000028ca007c0c */ /* 0x040fe4000bf86270 */
[----:B------:R0:W5:Y:S01]  /*3be0*/  @!P2 LDG.E.U16 R116, desc[UR14][R122.64] ;  /* 0x0000000e7a74a981 */ /* 0x000162000c1e1500 */
[----:B------:R-:W-:Y:S01]  /*3bf0*/  ISETP.GE.AND P2, PT, R199, UR40, PT ;  /* 0x00000028c7007c0c */ /* 0x000fe2000bf46270 */
[----:B------:R-:W-:Y:S01]  /*3c00*/  IMAD R130, R202, R130, RZ ;  /* 0x00000082ca827224 */ /* 0x000fe200078e02ff */
[----:B------:R-:W-:Y:S02]  /*3c10*/  ISETP.GE.AND P5, PT, R201, UR40, PT ;  /* 0x00000028c9007c0c */ /* 0x000fe4000bfa6270 */
[----:B------:R-:W-:Y:S01]  /*3c20*/  PRMT R119, RZ, 0x7610, R119 ;  /* 0x00007610ff777816 */ /* 0x000fe20000000077 */
[----:B------:R-:W-:Y:S01]  /*3c30*/  IMAD.WIDE R130, R130, 0x2, R124 ;  /* 0x0000000282827825 */ /* 0x000fe200078e027c */
[----:B------:R-:W-:-:S02]  /*3c40*/  ISETP.GE.AND P3, PT, R198, UR40, PT ;  /* 0x00000028c6007c0c */ /* 0x000fc4000bf66270 */
[----:B0-----:R-:W-:Y:S01]  /*3c50*/  PRMT R122, RZ, 0x7610, R122 ;  /* 0x00007610ff7a7816 */ /* 0x001fe2000000007a */
[----:B------:R-:W-:Y:S01]  /*3c60*/  IMAD R132, R201, R132, RZ ;  /* 0x00000084c9847224 */ /* 0x000fe200078e02ff */
[----:B------:R-:W-:Y:S01]  /*3c70*/  ISETP.GE.AND P0, PT, R200, UR40, PT ;  /* 0x00000028c8007c0c */ /* 0x000fe2000bf06270 */
[----:B------:R-:W-:Y:S01]  /*3c80*/  IMAD R135, R198, R135, RZ ;  /* 0x00000087c6877224 */ /* 0x000fe200078e02ff */
[----:B------:R0:W5:Y:S01]  /*3c90*/  @!P4 LDG.E.U16 R119, desc[UR14][R130.64] ;  /* 0x0000000e8277c981 */ /* 0x000162000c1e1500 */
[----:B------:R-:W-:Y:S01]  /*3ca0*/  PRMT R120, RZ, 0x7610, R120 ;  /* 0x00007610ff787816 */ /* 0x000fe20000000078 */
[----:B------:R-:W-:Y:S01]  /*3cb0*/  IMAD.WIDE R132, R132, 0x2, R124 ;  /* 0x0000000284847825 */ /* 0x000fe200078e027c */
[----:B------:R-:W-:Y:S01]  /*3cc0*/  ISETP.GE.AND P4, PT, R197, UR40, PT ;  /* 0x00000028c5007c0c */ /* 0x000fe2000bf86270 */
[----:B------:R0:W5:Y:S01]  /*3cd0*/  @!P2 LDG.E.U16 R122, desc[UR14][R128.64] ;  /* 0x0000000e807aa981 */ /* 0x000162000c1e1500 */
[----:B------:R-:W-:Y:S02]  /*3ce0*/  PRMT R145, RZ, 0x7610, R145 ;  /* 0x00007610ff917816 */ /* 0x000fe40000000091 */
[----:B------:R-:W-:Y:S01]  /*3cf0*/  PRMT R121, RZ, 0x7610, R121 ;  /* 0x00007610ff797816 */ /* 0x000fe20000000079 */
[----:B-1----:R-:W-:Y:S01]  /*3d00*/  IMAD R180, R191, R180, RZ ;  /* 0x000000b4bfb47224 */ /* 0x002fe200078e02ff */
[----:B------:R1:W5:Y:S01]  /*3d10*/  @!P5 LDG.E.U16 R120, desc[UR14][R132.64] ;  /* 0x0000000e8478d981 */ /* 0x000362000c1e1500 */
[----:B0-----:R-:W-:Y:S01]  /*3d20*/  IMAD.WIDE R130, R135, 0x2, R124 ;  /* 0x0000000287827825 */ /* 0x001fe200078e027c */
[----:B------:R-:W-:-:S03]  /*3d30*/  PRMT R144, RZ, 0x7610, R144 ;  /* 0x00007610ff907816 */ /* 0x000fc60000000090 */
[----:B------:R-:W-:Y:S01]  /*3d40*/  IMAD R134, R197, R134, RZ ;  /* 0x00000086c5867224 */ /* 0x000fe200078e02ff */
[----:B------:R-:W0:Y:S01]  /*3d50*/  LDC R129, c[0x0][0x238] ;  /* 0x00008e00ff817b82 */ /* 0x000e220000000800 */
[----:B------:R1:W5:Y:S01]  /*3d60*/  @!P3 LDG.E.U16 R145, desc[UR14][R130.64] ;  /* 0x0000000e8291b981 */ /* 0x000362000c1e1500 */
[----:B------:R-:W-:Y:S01]  /*3d70*/  PRMT R123, RZ, 0x7610, R123 ;  /* 0x00007610ff7b7816 */ /* 0x000fe2000000007b */
[--C-:B------:R-:W-:Y:S02]  /*3d80*/  IMAD.WIDE R134, R134, 0x2, R124.reuse ;  /* 0x0000000286867825 */ /* 0x100fe400078e027c */
[----:B------:R1:W5:Y:S02]  /*3d90*/  @!P0 LDG.E.U16 R121, desc[UR14][R126.64] ;  /* 0x0000000e7e798981 */ /* 0x000364000c1e1500 */
[--C-:B-1----:R-:W-:Y:S02]  /*3da0*/  IMAD.WIDE R132, R58, 0x2, R124.reuse ;  /* 0x000000023a847825 */ /* 0x102fe400078e027c */
[----:B------:R-:W5:Y:S02]  /*3db0*/  @!P4 LDG.E.U16 R123, desc[UR14][R134.64] ;  /* 0x0000000e867bc981 */ /* 0x000f64000c1e1500 */
[----:B------:R-:W-:-:S02]  /*3dc0*/  IMAD.WIDE R130, R180, 0x2, R124 ;  /* 0x00000002b4827825 */ /* 0x000fc400078e027c */
[----:B------:R-:W1:Y:S01]  /*3dd0*/  LDC R180, c[0x0][0x238] ;  /* 0x00008e00ffb47b82 */ /* 0x000e620000000800 */
[----:B------:R0:W5:Y:S07]  /*3de0*/  @!P1 LDG.E.U16 R144, desc[UR14][R132.64] ;  /* 0x0000000e84909981 */ /* 0x00016e000c1e1500 */
[----:B------:R-:W4:Y:S01]  /*3df0*/  LDC R127, c[0x0][0x238] ;  /* 0x00008e00ff7f7b82 */ /* 0x000f220000000800 */
[----:B0-----:R-:W-:-:S07]  /*3e00*/  LEA.HI R132, R0, 0x5e, RZ, 0x1a ;  /* 0x0000005e00847811 */ /* 0x001fce00078fd0ff */
[----:B------:R-:W0:Y:S01]  /*3e10*/  LDC R133, c[0x0][0x238] ;  /* 0x00008e00ff857b82 */ /* 0x000e220000000800 */
[----:B------:R-:W-:-:S07]  /*3e20*/  ISETP.GE.AND P0, PT, R132, UR40, PT ;  /* 0x0000002884007c0c */ /* 0x000fce000bf06270 */
[----:B------:R-:W0:Y:S01]  /*3e30*/  LDC R134, c[0x0][0x238] ;  /* 0x00008e00ff867b82 */ /* 0x000e220000000800 */
[C---:B------:R-:W-:Y:S01]  /*3e40*/  ISETP.GE.AND P4, PT, R195.reuse, UR40, PT ;  /* 0x00000028c3007c0c */ /* 0x040fe2000bf86270 */
[----:B------:R-:W-:-:S06]  /*3e50*/  IMAD R129, R195, R129, RZ ;  /* 0x00000081c3817224 */ /* 0x000fcc00078e02ff */
[----:B------:R-:W3:Y:S01]  /*3e60*/  LDC R132, c[0x0][0x238] ;  /* 0x00008e00ff847b82 */ /* 0x000ee20000000800 */
[----:B------:R-:W-:Y:S01]  /*3e70*/  PRMT R153, RZ, 0x7610, R153 ;  /* 0x00007610ff997816 */ /* 0x000fe20000000099 */
[----:B------:R-:W-:Y:S01]  /*3e80*/  IMAD.WIDE R128, R129, 0x2, R124 ;  /* 0x0000000281807825 */ /* 0x000fe200078e027c */
[----:B------:R-:W-:Y:S02]  /*3e90*/  ISETP.GE.AND P2, PT, R186, UR40, PT ;  /* 0x00000028ba007c0c */ /* 0x000fe4000bf46270 */
[----:B------:R-:W-:Y:S01]  /*3ea0*/  ISETP.GE.AND P3, PT, R196, UR40, PT ;  /* 0x00000028c4007c0c */ /* 0x000fe2000bf66270 */
[----:B-1----:R-:W-:Y:S01]  /*3eb0*/  IMAD R180, R186, R180, RZ ;  /* 0x000000b4bab47224 */ /* 0x002fe200078e02ff */
[----:B------:R1:W5:Y:S01]  /*3ec0*/  @!P4 LDG.E.U16 R153, desc[UR14][R128.64] ;  /* 0x0000000e8099c981 */ /* 0x000362000c1e1500 */
[----:B----4-:R-:W-:Y:S01]  /*3ed0*/  IMAD R127, R196, R127, RZ ;  /* 0x0000007fc47f7224 */ /* 0x010fe200078e02ff */
[----:B------:R-:W-:Y:S02]  /*3ee0*/  ISETP.GE.AND P4, PT, R188, UR40, PT ;  /* 0x00000028bc007c0c */ /* 0x000fe4000bf86270 */
[----:B------:R-:W-:Y:S01]  /*3ef0*/  PRMT R160, RZ, 0x7610, R160 ;  /* 0x00007610ffa07816 */ /* 0x000fe200000000a0 */
[----:B------:R-:W-:Y:S01]  /*3f00*/  IMAD.WIDE R126, R127, 0x2, R124 ;  /* 0x000000027f7e7825 */ /* 0x000fe200078e027c */
[----:B------:R-:W-:Y:S01]  /*3f10*/  PRMT R152, RZ, 0x7610, R152 ;  /* 0x00007610ff987816 */ /* 0x000fe20000000098 */
[----:B------:R-:W4:Y:S02]  /*3f20*/  LDC R135, c[0x0][0x238] ;  /* 0x00008e00ff877b82 */ /* 0x000f240000000800 */
[----:B-1----:R-:W-:Y:S01]  /*3f30*/  IMAD.WIDE R128, R180, 0x2, R124 ;  /* 0x00000002b4807825 */ /* 0x002fe200078e027c */
[----:B------:R-:W-:-:S02]  /*3f40*/  PRMT R163, RZ, 0x7610, R163 ;  /* 0x00007610ffa37816 */ /* 0x000fc400000000a3 */
[----:B------:R1:W5:Y:S01]  /*3f50*/  @!P3 LDG.E.U16 R152, desc[UR14][R126.64] ;  /* 0x0000000e7e98b981 */ /* 0x000362000c1e1500 */
[----:B0-----:R-:W-:Y:S02]  /*3f60*/  IMAD R133, R194, R133, RZ ;  /* 0x00000085c2857224 */ /* 0x001fe400078e02ff */
[----:B------:R-:W-:Y:S01]  /*3f70*/  IMAD R134, R188, R134, RZ ;  /* 0x00000086bc867224 */ /* 0x000fe200078e02ff */
[----:B------:R0:W5:Y:S01]  /*3f80*/  @!P2 LDG.E.U16 R160, desc[UR14][R128.64] ;  /* 0x0000000e80a0a981 */ /* 0x000162000c1e1500 */
[----:B---3--:R-:W-:Y:S02]  /*3f90*/  IMAD R132, R49, R132, RZ ;  /* 0x0000008431847224 */ /* 0x008fe400078e02ff */
[--C-:B-1----:R-:W-:Y:S02]  /*3fa0*/  IMAD.WIDE R126, R133, 0x2, R124.reuse ;  /* 0x00000002857e7825 */ /* 0x102fe400078e027c */
[----:B------:R-:W1:Y:S02]  /*3fb0*/  LDC R133, c[0x0][0x238] ;  /* 0x00008e00ff857b82 */ /* 0x000e640000000800 */
[----:B0-----:R-:W-:-:S05]  /*3fc0*/  IMAD.WIDE R128, R134, 0x2, R124 ;  /* 0x0000000286807825 */ /* 0x001fca00078e027c */
[----:B------:R0:W3:Y:S02]  /*3fd0*/  @!P4 LDG.E.U16 R163, desc[UR14][R128.64] ;  /* 0x0000000e80a3c981 */ /* 0x0000e4000c1e1500 */
[----:B0-----:R-:W-:Y:S02]  /*3fe0*/  IMAD.WIDE R128, R132, 0x2, R124 ;  /* 0x0000000284807825 */ /* 0x001fe400078e027c */
[----:B------:R-:W0:Y:S01]  /*3ff0*/  LDC R132, c[0x0][0x238] ;  /* 0x00008e00ff847b82 */ /* 0x000e220000000800 */
[----:B------:R-:W-:Y:S02]  /*4000*/  ISETP.GE.AND P5, PT, R191, UR40, PT ;  /* 0x00000028bf007c0c */ /* 0x000fe4000bfa6270 */
[----:B------:R-:W-:Y:S02]  /*4010*/  ISETP.GE.AND P2, PT, R49, UR40, PT ;  /* 0x0000002831007c0c */ /* 0x000fe4000bf46270 */
[----:B------:R-:W-:Y:S01]  /*4020*/  PRMT R151, RZ, 0x7610, R151 ;  /* 0x00007610ff977816 */ /* 0x000fe20000000097 */
[----:B-1----:R-:W-:Y:S01]  /*4030*/  IMAD R133, R46, R133, RZ ;  /* 0x000000852e857224 */ /* 0x002fe200078e02ff */
[----:B------:R-:W-:-:S02]  /*4040*/  PRMT R165, RZ, 0x7610, R165 ;  /* 0x00007610ffa57816 */ /* 0x000fc400000000a5 */
[----:B------:R-:W-:-:S05]  /*4050*/  ISETP.GE.AND P1, PT, R194, UR40, PT ;  /* 0x00000028c2007c0c */ /* 0x000fca000bf26270 */
[----:B------:R1:W3:Y:S04]  /*4060*/  @!P5 LDG.E.U16 R151, desc[UR14][R130.64] ;  /* 0x0000000e8297d981 */ /* 0x0002e8000c1e1500 */
[----:B------:R4:W3:Y:S01]  /*4070*/  @!P2 LDG.E.U16 R165, desc[UR14][R128.64] ;  /* 0x0000000e80a5a981 */ /* 0x0008e2000c1e1500 */
[----:B-1----:R-:W-:Y:S02]  /*4080*/  IMAD.WIDE R130, R133, 0x2, R124 ;  /* 0x0000000285827825 */ /* 0x002fe400078e027c */
[----:B------:R-:W1:Y:S02]  /*4090*/  LDC R133, c[0x0][0x238] ;  /* 0x00008e00ff857b82 */ /* 0x000e640000000800 */
[----:B0-----:R-:W-:-:S04]  /*40a0*/  IMAD R132, R53, R132, RZ ;  /* 0x0000008435847224 */ /* 0x001fc800078e02ff */
[----:B----4-:R-:W-:Y:S02]  /*40b0*/  IMAD.WIDE R128, R132, 0x2, R124 ;  /* 0x0000000284807825 */ /* 0x010fe400078e027c */
[----:B------:R-:W0:Y:S01]  /*40c0*/  LDC R132, c[0x0][0x238] ;  /* 0x00008e00ff847b82 */ /* 0x000e220000000800 */
[C---:B------:R-:W-:Y:S02]  /*40d0*/  ISETP.GE.AND P3, PT, R189.reuse, UR40, PT ;  /* 0x00000028bd007c0c */ /* 0x040fe4000bf66270 */
[----:B------:R-:W-:Y:S01]  /*40e0*/  PRMT R161, RZ, 0x7610, R161 ;  /* 0x00007610ffa17816 */ /* 0x000fe200000000a1 */
[----:B------:R-:W-:Y:S01]  /*40f0*/  IMAD R135, R189, R135, RZ ;  /* 0x00000087bd877224 */ /* 0x000fe200078e02ff */
[----:B------:R-:W-:-:S04]  /*4100*/  PRMT R162, RZ, 0x7610, R162 ;  /* 0x00007610ffa27816 */ /* 0x000fc800000000a2 */
[----:B------:R4:W3:Y:S01]  /*4110*/  @!P1 LDG.E.U16 R161, desc[UR14][R126.64] ;  /* 0x0000000e7ea19981 */ /* 0x0008e2000c1e1500 */
[----:B------:R-:W-:Y:S02]  /*4120*/  ISETP.GE.AND P1, PT, R182, UR40, PT ;  /* 0x00000028b6007c0c */ /* 0x000fe4000bf26270 */
[----:B------:R-:W-:Y:S01]  /*4130*/  PRMT R166, RZ, 0x7610, R166 ;  /* 0x00007610ffa67816 */ /* 0x000fe200000000a6 */
[----:B----4-:R-:W-:-:S05]  /*4140*/  IMAD.WIDE R126, R135, 0x2, R124 ;  /* 0x00000002877e7825 */ /* 0x010fca00078e027c */
[----:B------:R4:W3:Y:S01]  /*4150*/  @!P3 LDG.E.U16 R162, desc[UR14][R126.64] ;  /* 0x0000000e7ea2b981 */ /* 0x0008e2000c1e1500 */
[----:B-1----:R-:W-:Y:S01]  /*4160*/  IMAD R133, R182, R133, RZ ;  /* 0x00000085b6857224 */ /* 0x002fe200078e02ff */
[----:B------:R-:W-:Y:S01]  /*4170*/  PRMT R168, RZ, 0x7610, R168 ;  /* 0x00007610ffa87816 */ /* 0x000fe200000000a8 */
[----:B0-----:R-:W-:Y:S02]  /*4180*/  IMAD R132, R181, R132, RZ ;  /* 0x00000084b5847224 */ /* 0x001fe400078e02ff */
[----:B----4-:R-:W-:-:S05]  /*4190*/  IMAD.WIDE R126, R57, 0x2, R124 ;  /* 0x00000002397e7825 */ /* 0x010fca00078e027c */
[----:B------:R0:W4:Y:S01]  /*41a0*/  @!P0 LDG.E.U16 R166, desc[UR14][R126.64] ;  /* 0x0000000e7ea68981 */ /* 0x000122000c1e1500 */
[----:B------:R-:W-:Y:S02]  /*41b0*/  ISETP.GE.AND P5, PT, R46, UR40, PT ;  /* 0x000000282e007c0c */ /* 0x000fe4000bfa6270 */
[----:B------:R-:W-:Y:S01]  /*41c0*/  ISETP.GE.AND P3, PT, R53, UR40, PT ;  /* 0x0000002835007c0c */ /* 0x000fe2000bf66270 */
[----:B0-----:R-:W-:Y:S02]  /*41d0*/  IMAD.WIDE R126, R133, 0x2, R124 ;  /* 0x00000002857e7825 */ /* 0x001fe400078e027c */
[----:B------:R-:W0:Y:S03]  /*41e0*/  LDC R133, c[0x0][0x238] ;  /* 0x00008e00ff857b82 */ /* 0x000e260000000800 */
[----:B------:R1:W4:Y:S01]  /*41f0*/  @!P1 LDG.E.U16 R168, desc[UR14][R126.64] ;  /* 0x0000000e7ea89981 */ /* 0x000322000c1e1500 */
[----:B------:R-:W-:Y:S01]  /*4200*/  PRMT R164, RZ, 0x7610, R164 ;  /* 0x00007610ffa47816 */ /* 0x000fe200000000a4 */
[----:B-1----:R-:W-:Y:S01]  /*4210*/  IMAD.WIDE R126, R132, 0x2, R124 ;  /* 0x00000002847e7825 */ /* 0x002fe200078e027c */
[----:B------:R-:W-:-:S02]  /*4220*/  PRMT R167, RZ, 0x7610, R167 ;  /* 0x00007610ffa77816 */ /* 0x000fc400000000a7 */
[----:B------:R-:W1:Y:S01]  /*4230*/  LDC R132, c[0x0][0x238] ;  /* 0x00008e00ff847b82 */ /* 0x000e620000000800 */
[----:B------:R-:W-:Y:S01]  /*4240*/  ISETP.GE.AND P0, PT, R181, UR40, PT ;  /* 0x00000028b5007c0c */ /* 0x000fe2000bf06270 */
[----:B------:R2:W4:Y:S01]  /*4250*/  @!P5 LDG.E.U16 R164, desc[UR14][R130.64] ;  /* 0x0000000e82a4d981 */ /* 0x000522000c1e1500 */
[----:B------:R-:W-:-:S03]  /*4260*/  ISETP.GE.AND P1, PT, R45, UR40, PT ;  /* 0x000000282d007c0c */ /* 0x000fc6000bf26270 */
[----:B------:R-:W4:Y:S01]  /*4270*/  @!P3 LDG.E.U16 R167, desc[UR14][R128.64] ;  /* 0x0000000e80a7b981 */ /* 0x000f22000c1e1500 */
[----:B------:R-:W-:Y:S01]  /*4280*/  PRMT R169, RZ, 0x7610, R169 ;  /* 0x00007610ffa97816 */ /* 0x000fe200000000a9 */
[----:B0-----:R-:W-:Y:S01]  /*4290*/  IMAD R133, R45, R133, RZ ;  /* 0x000000852d857224 */ /* 0x001fe200078e02ff */
[----:B------:R-:W-:Y:S01]  /*42a0*/  PRMT R170, RZ, 0x7610, R170 ;  /* 0x00007610ffaa7816 */ /* 0x000fe200000000aa */
[----:B--2---:R-:W0:Y:S04]  /*42b0*/  LDC R130, c[0x0][0x238] ;  /* 0x00008e00ff827b82 */ /* 0x004e280000000800 */
[----:B------:R2:W4:Y:S01]  /*42c0*/  @!P0 LDG.E.U16 R169, desc[UR14][R126.64] ;  /* 0x0000000e7ea98981 */ /* 0x000522000c1e1500 */
[----:B------:R-:W-:Y:S02]  /*42d0*/  PRMT R171, RZ, 0x7610, R171 ;  /* 0x00007610ffab7816 */ /* 0x000fe400000000ab */
[----:B------:R-:W-:-:S02]  /*42e0*/  PRMT R172, RZ, 0x7610, R172 ;  /* 0x00007610ffac7816 */ /* 0x000fc400000000ac */
[----:B------:R-:W-:Y:S01]  /*42f0*/  PRMT R173, RZ, 0x7610, R173 ;  /* 0x00007610ffad7816 */ /* 0x000fe200000000ad */
[----:B------:R-:W0:Y:S01]  /*4300*/  LDC R131, c[0x0][0x238] ;  /* 0x00008e00ff837b82 */ /* 0x000e220000000800 */
[----:B--2---:R-:W-:-:S04]  /*4310*/  IMAD.WIDE R126, R133, 0x2, R124 ;  /* 0x00000002857e7825 */ /* 0x004fc800078e027c */
[C---:B-1----:R-:W-:Y:S01]  /*4320*/  IMAD R132, R47.reuse, R132, RZ ;  /* 0x000000842f847224 */ /* 0x042fe200078e02ff */
[----:B------:R1:W2:Y:S01]  /*4330*/  @!P1 LDG.E.U16 R170, desc[UR14][R126.64] ;  /* 0x0000000e7eaa9981 */ /* 0x0002a2000c1e1500 */
[----:B------:R-:W-:Y:S01]  /*4340*/  ISETP.GE.AND P0, PT, R47, UR40, PT ;  /* 0x000000282f007c0c */ /* 0x000fe2000bf06270 */
[----:B------:R-:W5:Y:S01]  /*4350*/  LDC R129, c[0x0][0x238] ;  /* 0x00008e00ff817b82 */ /* 0x000f620000000800 */
[----:B-1----:R-:W-:-:S07]  /*4360*/  IMAD.WIDE R126, R132, 0x2, R124 ;  /* 0x00000002847e7825 */ /* 0x002fce00078e027c */
[----:B------:R-:W1:Y:S04]  /*4370*/  LDC R132, c[0x0][0x238] ;  /* 0x00008e00ff847b82 */ /* 0x000e680000000800 */
[----:B------:R0:W2:Y:S01]  /*4380*/  @!P0 LDG.E.U16 R171, desc[UR14][R126.64] ;  /* 0x0000000e7eab8981 */ /* 0x0000a2000c1e1500 */
[----:B------:R-:W-:Y:S02]  /*4390*/  ISETP.GE.AND P0, PT, R48, UR40, PT ;  /* 0x0000002830007c0c */ /* 0x000fe4000bf06270 */
[----:B0-----:R-:W-:-:S04]  /*43a0*/  LEA.HI R126, R0, 0x6e, RZ, 0x1a ;  /* 0x0000006e007e7811 */ /* 0x001fc800078fd0ff */
[----:B------:R-:W-:Y:S01]  /*43b0*/  ISETP.GE.AND P1, PT, R126, UR40, PT ;  /* 0x000000287e007c0c */ /* 0x000fe2000bf26270 */
[----:B-1----:R-:W-:-:S04]  /*43c0*/  IMAD R132, R48, R132, RZ ;  /* 0x0000008430847224 */ /* 0x002fc800078e02ff */
[----:B------:R-:W-:-:S05]  /*43d0*/  IMAD.WIDE R126, R132, 0x2, R124 ;  /* 0x00000002847e7825 */ /* 0x000fca00078e027c */
[----:B------:R0:W2:Y:S01]  /*43e0*/  @!P0 LDG.E.U16 R172, desc[UR14][R126.64] ;  /* 0x0000000e7eac8981 */ /* 0x0000a2000c1e1500 */
[----:B------:R-:W-:Y:S02]  /*43f0*/  IMAD R130, R50, R130, RZ ;  /* 0x0000008232827224 */ /* 0x000fe400078e02ff */
[----:B0-----:R-:W-:-:S05]  /*4400*/  IMAD.WIDE R126, R56, 0x2, R124 ;  /* 0x00000002387e7825 */ /* 0x001fca00078e027c */
[----:B------:R0:W2:Y:S01]  /*4410*/  @!P1 LDG.E.U16 R173, desc[UR14][R126.64] ;  /* 0x0000000e7ead9981 */ /* 0x0000a2000c1e1500 */
[----:B------:R-:W-:Y:S01]  /*4420*/  ISETP.GE.AND P0, PT, R50, UR40, PT ;  /* 0x0000002832007c0c */ /* 0x000fe2000bf06270 */
[----:B0-----:R-:W-:Y:S02]  /*4430*/  IMAD.WIDE R126, R130, 0x2, R124 ;  /* 0x00000002827e7825 */ /* 0x001fe400078e027c */
[----:B------:R-:W0:Y:S01]  /*4440*/  LDC R130, c[0x0][0x238] ;  /* 0x00008e00ff827b82 */ /* 0x000e220000000800 */
[----:B------:R-:W-:Y:S02]  /*4450*/  PRMT R174, RZ, 0x7610, R174 ;  /* 0x00007610ffae7816 */ /* 0x000fe400000000ae */
[C---:B------:R-:W-:Y:S01]  /*4460*/  ISETP.GE.AND P1, PT, R51.reuse, UR40, PT ;  /* 0x0000002833007c0c */ /* 0x040fe2000bf26270 */
[----:B------:R-:W-:Y:S01]  /*4470*/  IMAD R131, R51, R131, RZ ;  /* 0x0000008333837224 */ /* 0x000fe200078e02ff */
[----:B------:R-:W-:-:S05]  /*4480*/  PRMT R175, RZ, 0x7610, R175 ;  /* 0x00007610ffaf7816 */ /* 0x000fca00000000af */
[----:B------:R1:W2:Y:S01]  /*4490*/  @!P0 LDG.E.U16 R174, desc[UR14][R126.64] ;  /* 0x0000000e7eae8981 */ /* 0x0002a2000c1e1500 */
[C---:B------:R-:W-:Y:S02]  /*44a0*/  ISETP.GE.AND P0, PT, R52.reuse, UR40, PT ;  /* 0x0000002834007c0c */ /* 0x040fe4000bf06270 */
[----:B------:R-:W-:Y:S01]  /*44b0*/  PRMT R176, RZ, 0x7610, R176 ;  /* 0x00007610ffb07816 */ /* 0x000fe200000000b0 */
[----:B-1----:R-:W-:Y:S01]  /*44c0*/  IMAD.WIDE R126, R131, 0x2, R124 ;  /* 0x00000002837e7825 */ /* 0x002fe200078e027c */
[----:B------:R-:W1:Y:S04]  /*44d0*/  S2R R128, SR_TID.X ;  /* 0x0000000000807919 */ /* 0x000e680000002100 */
[----:B------:R5:W2:Y:S01]  /*44e0*/  @!P1 LDG.E.U16 R175, desc[UR14][R126.64] ;  /* 0x0000000e7eaf9981 */ /* 0x000aa2000c1e1500 */
[----:B0-----:R-:W-:-:S04]  /*44f0*/  IMAD R130, R52, R130, RZ ;  /* 0x0000008234827224 */ /* 0x001fc800078e02ff */
[----:B-----5:R-:W-:-:S05]  /*4500*/  IMAD.WIDE R126, R130, 0x2, R124 ;  /* 0x00000002827e7825 */ /* 0x020fca00078e027c */
[----:B------:R0:W5:Y:S01]  /*4510*/  @!P0 LDG.E.U16 R176, desc[UR14][R126.64] ;  /* 0x0000000e7eb08981 */ /* 0x000162000c1e1500 */
[C---:B------:R-:W-:Y:S01]  /*4520*/  ISETP.GE.AND P0, PT, R54.reuse, UR40, PT ;  /* 0x0000002836007c0c */ /* 0x040fe2000bf06270 */
[----:B------:R-:W-:Y:S01]  /*4530*/  IMAD R129, R54, R129, RZ ;  /* 0x0000008136817224 */ /* 0x000fe200078e02ff */
[----:B------:R-:W-:Y:S02]  /*4540*/  PRMT R177, RZ, 0x7610, R177 ;  /* 0x00007610ffb17816 */ /* 0x000fe400000000b1 */
[----:B0-----:R-:W-:-:S04]  /*4550*/  LOP3.LUT R126, R3, 0x7c, RZ, 0xfc, !PT ;  /* 0x0000007c037e7812 */ /* 0x001fc800078efcff */
[----:B------:R-:W-:Y:S01]  /*4560*/  ISETP.GE.AND P1, PT, R126, UR40, PT ;  /* 0x000000287e007c0c */ /* 0x000fe2000bf26270 */
[----:B------:R-:W-:Y:S01]  /*4570*/  IMAD.WIDE R126, R129, 0x2, R124 ;  /* 0x00000002817e7825 */ /* 0x000fe200078e027c */
[----:B------:R-:W-:Y:S01]  /*4580*/  PRMT R178, RZ, 0x7610, R178 ;  /* 0x00007610ffb27816 */ /* 0x000fe200000000b2 */
[----:B------:R-:W0:Y:S03]  /*4590*/  S2R R180, SR_TID.X ;  /* 0x0000000000b47919 */ /* 0x000e260000002100 */
[----:B------:R1:W5:Y:S02]  /*45a0*/  @!P0 LDG.E.U16 R177, desc[UR14][R126.64] ;  /* 0x0000000e7eb18981 */ /* 0x000364000c1e1500 */
[----:B-1----:R-:W-:-:S05]  /*45b0*/  IMAD.WIDE R126, R63, 0x2, R124 ;  /* 0x000000023f7e7825 */ /* 0x002fca00078e027c */
[----:B------:R1:W5:Y:S02]  /*45c0*/  @!P1 LDG.E.U16 R178, desc[UR14][R126.64] ;  /* 0x0000000e7eb29981 */ /* 0x000364000c1e1500 */
[----:B-1----:R-:W-:-:S04]  /*45d0*/  LEA.HI R126, R0, 0x7e, RZ, 0x1a ;  /* 0x0000007e007e7811 */ /* 0x002fc800078fd0ff */
[----:B------:R-:W-:Y:S02]  /*45e0*/  ISETP.GE.AND P0, PT, R126, UR40, PT ;  /* 0x000000287e007c0c */ /* 0x000fe4000bf06270 */
[----:B------:R-:W-:Y:S02]  /*45f0*/  LOP3.LUT R126, R128, 0x7f, RZ, 0xc0, !PT ;  /* 0x0000007f807e7812 */ /* 0x000fe400078ec0ff */
[----:B------:R-:W-:Y:S02]  /*4600*/  PRMT R179, RZ, 0x7610, R179 ;  /* 0x00007610ffb37816 */ /* 0x000fe400000000b3 */
[----:B------:R-:W-:Y:S01]  /*4610*/  ISETP.GE.AND P1, PT, R126, UR40, PT ;  /* 0x000000287e007c0c */ /* 0x000fe2000bf26270 */
[----:B------:R-:W-:-:S06]  /*4620*/  IMAD.WIDE R126, R55, 0x2, R124 ;  /* 0x00000002377e7825 */ /* 0x000fcc00078e027c */
[----:B------:R1:W5:Y:S01]  /*4630*/  @!P0 LDG.E.U16 R179, desc[UR14][R126.64] ;  /* 0x0000000e7eb38981 */ /* 0x000362000c1e1500 */
[----:B0-----:R-:W-:-:S05]  /*4640*/  LOP3.LUT R180, R180, 0x7f, RZ, 0xc0, !PT ;  /* 0x0000007fb4b47812 */ /* 0x001fca00078ec0ff */
[----:B------:R-:W-:Y:S02]  /*4650*/  IMAD R180, R180, UR41, RZ ;  /* 0x00000029b4b47c24 */ /* 0x000fe4000f8e02ff */
[----:B-1----:R-:W-:Y:S02]  /*4660*/  IMAD.MOV.U32 R126, RZ, RZ, R159 ;  /* 0x000000ffff7e7224 */ /* 0x002fe400078e009f */
[--C-:B------:R-:W-:Y:S01]  /*4670*/  IMAD.MOV.U32 R127, RZ, RZ, R158.reuse ;  /* 0x000000ffff7f7224 */ /* 0x100fe200078e009e */
[----:B------:R-:W-:Y:S01]  /*4680*/  PRMT R158, RZ, 0x7610, R158 ;  /* 0x00007610ff9e7816 */ /* 0x000fe2000000009e */
[----:B------:R-:W-:Y:S01]  /*4690*/  IMAD.WIDE R128, R180, 0x2, R126 ;  /* 0x00000002b4807825 */ /* 0x000fe200078e027e */
[----:B------:R-:W-:Y:S06]  /*46a0*/  BAR.SYNC.DEFER_BLOCKING 0x0 ;  /* 0x0000000000007b1d */ /* 0x000fec0000010000 */
[----:B------:R0:W5:Y:S02]  /*46b0*/  @!P1 LDG.E.U16 R158, desc[UR14][R128.64] ;  /* 0x0000000e809e9981 */ /* 0x000164000c1e1500 */
[----:B0-----:R-:W-:-:S02]  /*46c0*/  IMAD.MOV.U32 R128, RZ, RZ, R156 ;  /* 0x000000ffff807224 */ /* 0x001fc400078e009c */
[----:B------:R-:W-:Y:S01]  /*46d0*/  IMAD.MOV.U32 R129, RZ, RZ, R157 ;  /* 0x000000ffff817224 */ /* 0x000fe200078e009d */
[----:B------:R-:W-:Y:S01]  /*46e0*/  PRMT R156, RZ, 0x7610, R156 ;  /* 0x00007610ff9c7816 */ /* 0x000fe2000000009c */
[----:B------:R-:W-:-:S05]  /*46f0*/  IMAD.WIDE R130, R180, 0x2, R128 ;  /* 0x00000002b4827825 */ /* 0x000fca00078e0280 */
[----:B------:R0:W5:Y:S02]  /*4700*/  @!P1 LDG.E.U16 R156, desc[UR14][R130.64] ;  /* 0x0000000e829c9981 */ /* 0x000164000c1e1500 */
[--C-:B0-----:R-:W-:Y:S02]  /*4710*/  IMAD.MOV.U32 R130, RZ, RZ, R154.reuse ;  /* 0x000000ffff827224 */ /* 0x101fe400078e009a */
[----:B------:R-:W-:Y:S01]  /*4720*/  IMAD.MOV.U32 R131, RZ, RZ, R155 ;  /* 0x000000ffff837224 */ /* 0x000fe200078e009b */
[----:B------:R-:W-:Y:S01]  /*4730*/  PRMT R154, RZ, 0x7610, R154 ;  /* 0x00007610ff9a7816 */ /* 0x000fe2000000009a */
[----:B------:R-:W-:Y:S01]  /*4740*/  IMAD.WIDE R132, R180, 0x2, R130 ;  /* 0x00000002b4847825 */ /* 0x000fe200078e0282 */
[----:B------:R-:W-:-:S04]  /*4750*/  PRMT R155, RZ, 0x7610, R155 ;  /* 0x00007610ff9b7816 */ /* 0x000fc8000000009b */
[----:B------:R0:W5:Y:S01]  /*4760*/  @!P1 LDG.E.U16 R154, desc[UR14][R132.64] ;  /* 0x0000000e849a9981 */ /* 0x000162000c1e1500 */
[----:B------:R-:W-:Y:S02]  /*4770*/  IMAD.SHL.U32 R157, R0, 0x2, RZ ;  /* 0x00000002009d7824 */ /* 0x000fe400078e00ff */
[----:B0-----:R-:W-:Y:S02]  /*4780*/  IMAD.MOV.U32 R132, RZ, RZ, R149 ;  /* 0x000000ffff847224 */ /* 0x001fe400078e0095 */
[----:B------:R-:W-:Y:S02]  /*4790*/  IMAD.MOV.U32 R133, RZ, RZ, R150 ;  /* 0x000000ffff857224 */ /* 0x000fe400078e0096 */
[----:B------:R-:W-:-:S05]  /*47a0*/  IMAD.WIDE R134, R180, 0x2, R132 ;  /* 0x00000002b4867825 */ /* 0x000fca00078e0284 */
[----:B------:R0:W5:Y:S01]  /*47b0*/  @!P1 LDG.E.U16 R155, desc[UR14][R134.64] ;  /* 0x0000000e869b9981 */ /* 0x000162000c1e1500 */
[----:B------:R-:W-:Y:S02]  /*47c0*/  LOP3.LUT R157, R157, 0x7e, RZ, 0xc0, !PT ;  /* 0x0000007e9d9d7812 */ /* 0x000fe400078ec0ff */
[----:B0-----:R-:W-:-:S04]  /*47d0*/  SHF.R.S32.HI R134, RZ, 0x6, R0 ;  /* 0x00000006ff867819 */ /* 0x001fc80000011400 */
[----:B------:R-:W-:Y:S01]  /*47e0*/  SGXT R134, R134, 0x1 ;  /* 0x000000018686781a */ /* 0x000fe20000000200 */
[----:B------:R-:W-:-:S03]  /*47f0*/  IMAD.MOV.U32 R135, RZ, RZ, R137 ;  /* 0x000000ffff877224 */ /* 0x000fc600078e0089 */
[----:B------:R-:W-:Y:S01]  /*4800*/  LOP3.LUT R157, R157, 0x90, R134, 0x78, !PT ;  /* 0x000000909d9d7812 */ /* 0x000fe200078e7886 */
[----:B------:R-:W-:Y:S01]  /*4810*/  IMAD.MOV.U32 R134, RZ, RZ, R136 ;  /* 0x000000ffff867224 */ /* 0x000fe200078e0088 */
[----:B------:R-:W-:-:S03]  /*4820*/  PRMT R159, RZ, 0x7610, R159 ;  /* 0x00007610ff9f7816 */ /* 0x000fc6000000009f */
[----:B------:R-:W-:Y:S01]  /*4830*/  IMAD.WIDE R136, R180, 0x2, R134 ;  /* 0x00000002b4887825 */ /* 0x000fe200078e0286 */
[----:B------:R-:W-:-:S04]  /*4840*/  PRMT R183, RZ, 0x7610, R183 ;  /* 0x00007610ffb77816 */ /* 0x000fc800000000b7 */
[----:B------:R0:W5:Y:S02]  /*4850*/  @!P1 LDG.E.U16 R159, desc[UR14][R136.64] ;  /* 0x0000000e889f9981 */ /* 0x000164000c1e1500 */
[----:B0-----:R-:W-:Y:S02]  /*4860*/  IMAD.MOV.U32 R136, RZ, RZ, R138 ;  /* 0x000000ffff887224 */ /* 0x001fe400078e008a */
[----:B------:R-:W-:Y:S02]  /*4870*/  IMAD.MOV.U32 R137, RZ, RZ, R139 ;  /* 0x000000ffff897224 */ /* 0x000fe400078e008b */
[----:B------:R-:W-:Y:S01]  /*4880*/  IMAD.WIDE R138, R180, 0x2, R136 ;  /* 0x00000002b48a7825 */ /* 0x000fe200078e0288 */
[----:B------:R-:W-:-:S04]  /*4890*/  PRMT R184, RZ, 0x7610, R184 ;  /* 0x00007610ffb87816 */ /* 0x000fc800000000b8 */
[----:B------:R0:W5:Y:S02]  /*48a0*/  @!P1 LDG.E.U16 R183, desc[UR14][R138.64] ;  /* 0x0000000e8ab79981 */ /* 0x000164000c1e1500 */
[----:B0-----:R-:W-:Y:S02]  /*48b0*/  IMAD.MOV.U32 R138, RZ, RZ, R141 ;  /* 0x000000ffff8a7224 */ /* 0x001fe400078e008d */
[----:B------:R-:W-:Y:S02]  /*48c0*/  IMAD.MOV.U32 R139, RZ, RZ, R140 ;  /* 0x000000ffff8b7224 */ /* 0x000fe400078e008c */
[----:B------:R-:W-:Y:S01]  /*48d0*/  IMAD.WIDE R140, R180, 0x2, R138 ;  /* 0x00000002b48c7825 */ /* 0x000fe200078e028a */
[----:B------:R-:W-:Y:S04]  /*48e0*/  STS.U16 [R157+UR12+0x800], R143 ;  /* 0x0008008f9d007988 */ /* 0x000fe8000800040c */
[----:B------:R0:W5:Y:S01]  /*48f0*/  @!P1 LDG.E.U16 R184, desc[UR14][R140.64] ;  /* 0x0000000e8cb89981 */ /* 0x000162000c1e1500 */
[----:B------:R-:W-:-:S03]  /*4900*/  PRMT R185, RZ, 0x7610, R185 ;  /* 0x00007610ffb97816 */ /* 0x000fc600000000b9 */
[----:B------:R1:W-:Y:S01]  /*4910*/  STS.U16 [R157+UR12+0xc00], R115 ;  /* 0x000c00739d007988 */ /* 0x0003e2000800040c */
[----:B0-----:R-:W-:Y:S02]  /*4920*/  IMAD.MOV.U32 R140, RZ, RZ, R146 ;  /* 0x000000ffff8c7224 */ /* 0x001fe400078e0092 */
[----:B------:R-:W-:Y:S02]  /*4930*/  IMAD.MOV.U32 R141, RZ, RZ, R142 ;  /* 0x000000ffff8d7224 */ /* 0x000fe400078e008e */
[----:B-1----:R-:W-:Y:S02]  /*4940*/  IMAD.MOV.U32 R115, RZ, RZ, R114 ;  /* 0x000000ffff737224 */ /* 0x002fe400078e0072 */
[----:B------:R-:W-:Y:S01]  /*4950*/  IMAD.WIDE R142, R180, 0x2, R140 ;  /* 0x00000002b48e7825 */ /* 0x000fe200078e028c */
[----:B------:R-:W-:-:S03]  /*4960*/  PRMT R187, RZ, 0x7610, R187 ;  /* 0x00007610ffbb7816 */ /* 0x000fc600000000bb */
[----:B------:R-:W-:Y:S01]  /*4970*/  IMAD.MOV.U32 R114, RZ, RZ, R113 ;  /* 0x000000ffff727224 */ /* 0x000fe200078e0071 */
[----:B------:R0:W5:Y:S03]  /*4980*/  @!P1 LDG.E.U16 R185, desc[UR14][R142.64] ;  /* 0x0000000e8eb99981 */ /* 0x000166000c1e1500 */
[----:B0-----:R-:W-:Y:S01]  /*4990*/  IMAD.WIDE R142, R180, 0x2, R114 ;  /* 0x00000002b48e7825 */ /* 0x001fe200078e0272 */
[----:B------:R0:W-:Y:S04]  /*49a0*/  STS.U16 [R157+UR12+0x1800], R74 ;  /* 0x0018004a9d007988 */ /* 0x0001e8000800040c */
[----:B------:R1:W5:Y:S01]  /*49b0*/  @!P1 LDG.E.U16 R187, desc[UR14][R142.64] ;  /* 0x0000000e8ebb9981 */ /* 0x000362000c1e1500 */
[----:B0-----:R-:W-:-:S02]  /*49c0*/  IMAD.MOV.U32 R74, RZ, RZ, R82 ;  /* 0x000000ffff4a7224 */ /* 0x001fc400078e0052 */
[----:B-1----:R-:W-:Y:S02]  /*49d0*/  IMAD.MOV.U32 R142, RZ, RZ, R94 ;  /* 0x000000ffff8e7224 */ /* 0x002fe400078e005e */
[----:B------:R-:W-:Y:S02]  /*49e0*/  IMAD.MOV.U32 R94, RZ, RZ, R95 ;  /* 0x000000ffff5e7224 */ /* 0x000fe400078e005f */
[----:B------:R-:W-:Y:S02]  /*49f0*/  IMAD.MOV.U32 R95, RZ, RZ, R18 ;  /* 0x000000ffff5f7224 */ /* 0x000fe400078e0012 */
[----:B------:R-:W-:Y:S02]  /*4a00*/  IMAD.MOV.U32 R18, RZ, RZ, R105 ;  /* 0x000000ffff127224 */ /* 0x000fe400078e0069 */
[----:B------:R-:W-:Y:S01]  /*4a10*/  IMAD.MOV.U32 R82, RZ, RZ, R83 ;  /* 0x000000ffff527224 */ /* 0x000fe200078e0053 */
[----:B------:R0:W-:Y:S01]  /*4a20*/  STS.U16 [R157+UR12+0x2000], R117 ;  /* 0x002000759d007988 */ /* 0x0001e2000800040c */
[----:B------:R-:W-:-:S02]  /*4a30*/  IMAD.MOV.U32 R83, RZ, RZ, R20 ;  /* 0x000000ffff537224 */ /* 0x000fc400078e0014 */
[----:B------:R-:W-:Y:S02]  /*4a40*/  IMAD.MOV.U32 R143, RZ, RZ, R14 ;  /* 0x000000ffff8f7224 */ /* 0x000fe400078e000e */
[----:B------:R-:W-:Y:S01]  /*4a50*/  IMAD.MOV.U32 R20, RZ, RZ, R81 ;  /* 0x000000ffff147224 */ /* 0x000fe200078e0051 */
[----:B------:R1:W-:Y:S01]  /*4a60*/  STS.U16 [R157+UR12+0x2800], R123 ;  /* 0x0028007b9d007988 */ /* 0x0003e2000800040c */
[----:B------:R-:W-:Y:S02]  /*4a70*/  IMAD.MOV.U32 R14, RZ, RZ, R104 ;  /* 0x000000ffff0e7224 */ /* 0x000fe400078e0068 */
[----:B------:R-:W-:Y:S01]  /*4a80*/  IMAD.WIDE R104, R180, 0x2, R18 ;  /* 0x00000002b4687825 */ /* 0x000fe200078e0212 */
[----:B0-----:R-:W-:Y:S01]  /*4a90*/  PRMT R117, RZ, 0x7610, R117 ;  /* 0x00007610ff757816 */ /* 0x001fe20000000075 */
[----:B------:R0:W-:Y:S04]  /*4aa0*/  STS.U16 [R157+UR12+0x1c00], R80 ;  /* 0x001c00509d007988 */ /* 0x0001e8000800040c */
[----:B------:R3:W-:Y:S01]  /*4ab0*/  STS.U16 [R157+UR12+0x1000], R68 ;  /* 0x001000449d007988 */ /* 0x0007e2000800040c */
[----:B-1----:R-:W-:-:S03]  /*4ac0*/  PRMT R123, RZ, 0x7610, R123 ;  /* 0x00007610ff7b7816 */ /* 0x002fc6000000007b */
[----:B------:R1:W-:Y:S01]  /*4ad0*/  STS.U16 [R157+UR12+0x400], R147 ;  /* 0x000400939d007988 */ /* 0x0003e2000800040c */
[----:B0-----:R-:W-:-:S03]  /*4ae0*/  IMAD.WIDE R80, R180, 0x2, R20 ;  /* 0x00000002b4507825 */ /* 0x001fc600078e0214 */
[----:B------:R0:W-:Y:S01]  /*4af0*/  STS.U16 [R157+UR12+0x2400], R121 ;  /* 0x002400799d007988 */ /* 0x0001e2000800040c */
[----:B---3--:R-:W-:-:S03]  /*4b00*/  PRMT R68, RZ, 0x7610, R68 ;  /* 0x00007610ff447816 */ /* 0x008fc60000000044 */
[----:B------:R3:W5:Y:S01]  /*4b10*/  @!P1 LDG.E.U16 R117, desc[UR14][R104.64] ;  /* 0x0000000e68759981 */ /* 0x000762000c1e1500 */
[----:B-1----:R-:W-:-:S03]  /*4b20*/  IMAD.WIDE R146, R180, 0x2, R142 ;  /* 0x00000002b4927825 */ /* 0x002fc600078e028e */
[----:B------:R1:W5:Y:S01]  /*4b30*/  @!P1 LDG.E.U16 R123, desc[UR14][R80.64] ;  /* 0x0000000e507b9981 */ /* 0x000362000c1e1500 */
[----:B0-----:R-:W-:-:S03]  /*4b40*/  PRMT R121, RZ, 0x7610, R121 ;  /* 0x00007610ff797816 */ /* 0x001fc60000000079 */
[----:B------:R0:W5:Y:S01]  /*4b50*/  @!P1 LDG.E.U16 R68, desc[UR14][R146.64] ;  /* 0x0000000e92449981 */ /* 0x000162000c1e1500 */
[----:B---3--:R-:W-:Y:S01]  /*4b60*/  IMAD.WIDE R104, R180, 0x2, R82 ;  /* 0x00000002b4687825 */ /* 0x008fe200078e0252 */
[----:B------:R-:W-:-:S03]  /*4b70*/  PRMT R190, RZ, 0x7610, R190 ;  /* 0x00007610ffbe7816 */ /* 0x000fc600000000be */
[--C-:B-1----:R-:W-:Y:S01]  /*4b80*/  IMAD.MOV.U32 R80, RZ, RZ, R79.reuse ;  /* 0x000000ffff507224 */ /* 0x102fe200078e004f */
[----:B------:R1:W-:Y:S01]  /*4b90*/  STS.U16 [R157+UR12+0x1400], R75 ;  /* 0x0014004b9d007988 */ /* 0x0003e2000800040c */
[----:B------:R-:W-:Y:S01]  /*4ba0*/  IMAD.MOV.U32 R81, RZ, RZ, R22 ;  /* 0x000000ffff517224 */ /* 0x000fe200078e0016 */
[----:B------:R-:W-:Y:S01]  /*4bb0*/  PRMT R79, RZ, 0x7610, R79 ;  /* 0x00007610ff4f7816 */ /* 0x000fe2000000004f */
[----:B0-----:R-:W-:Y:S01]  /*4bc0*/  IMAD.WIDE R146, R180, 0x2, R14 ;  /* 0x00000002b4927825 */ /* 0x001fe200078e020e */
[----:B------:R0:W3:Y:S01]  /*4bd0*/  @!P1 LDG.E.U16 R121, desc[UR14][R104.64] ;  /* 0x0000000e68799981 */ /* 0x0000e2000c1e1500 */
[----:B------:R-:W-:Y:S02]  /*4be0*/  PRMT R192, RZ, 0x7610, R192 ;  /* 0x00007610ffc07816 */ /* 0x000fe400000000c0 */
[----:B------:R-:W-:Y:S01]  /*4bf0*/  IMAD.MOV.U32 R22, RZ, RZ, R106 ;  /* 0x000000ffff167224 */ /* 0x000fe200078e006a */
[----:B------:R4:W3:Y:S01]  /*4c00*/  @!P1 LDG.E.U16 R190, desc[UR14][R146.64] ;  /* 0x0000000e92be9981 */ /* 0x0008e2000c1e1500 */
[----:B-1----:R-:W-:-:S02]  /*4c10*/  IMAD.MOV.U32 R75, RZ, RZ, R16 ;  /* 0x000000ffff4b7224 */ /* 0x002fc400078e0010 */
[----:B0-----:R-:W-:Y:S01]  /*4c20*/  IMAD.WIDE R104, R180, 0x2, R80 ;  /* 0x00000002b4687825 */ /* 0x001fe200078e0250 */
[----:B------:R-:W-:-:S03]  /*4c30*/  PRMT R106, RZ, 0x7610, R106 ;  /* 0x00007610ff6a7816 */ /* 0x000fc6000000006a */
[----:B----4-:R-:W-:Y:S01]  /*4c40*/  IMAD.WIDE R146, R180, 0x2, R74 ;  /* 0x00000002b4927825 */ /* 0x010fe200078e024a */
[----:B------:R0:W4:Y:S01]  /*4c50*/  @!P1 LDG.E.U16 R79, desc[UR14][R104.64] ;  /* 0x0000000e684f9981 */ /* 0x000122000c1e1500 */
[----:B------:R-:W-:-:S03]  /*4c60*/  PRMT R193, RZ, 0x7610, R193 ;  /* 0x00007610ffc17816 */ /* 0x000fc600000000c1 */
[----:B------:R1:W3:Y:S01]  /*4c70*/  @!P1 LDG.E.U16 R192, desc[UR14][R146.64] ;  /* 0x0000000e92c09981 */ /* 0x0002e2000c1e1500 */
[----:B0-----:R-:W-:-:S04]  /*4c80*/  IMAD.WIDE R104, R180, 0x2, R22 ;  /* 0x00000002b4687825 */ /* 0x001fc800078e0216 */
[----:B-1----:R-:W-:Y:S01]  /*4c90*/  IMAD.WIDE R146, R180, 0x2, R94 ;  /* 0x00000002b4927825 */ /* 0x002fe200078e025e */
[----:B------:R0:W4:Y:S04]  /*4ca0*/  @!P1 LDG.E.U16 R106, desc[UR14][R104.64] ;  /* 0x0000000e686a9981 */ /* 0x000128000c1e1500 */
[----:B------:R1:W4:Y:S01]  /*4cb0*/  @!P1 LDG.E.U16 R193, desc[UR14][R146.64] ;  /* 0x0000000e92c19981 */ /* 0x000322000c1e1500 */
[--C-:B0-----:R-:W-:Y:S02]  /*4cc0*/  IMAD.MOV.U32 R104, RZ, RZ, R77.reuse ;  /* 0x000000ffff687224 */ /* 0x101fe400078e004d */
[----:B------:R-:W-:Y:S01]  /*4cd0*/  IMAD.MOV.U32 R105, RZ, RZ, R40 ;  /* 0x000000ffff697224 */ /* 0x000fe200078e0028 */
[----:B------:R-:W-:Y:S01]  /*4ce0*/  PRMT R77, RZ, 0x7610, R77 ;  /* 0x00007610ff4d7816 */ /* 0x000fe2000000004d */
[----:B------:R-:W-:-:S02]  /*4cf0*/  IMAD.MOV.U32 R40, RZ, RZ, R84 ;  /* 0x000000ffff287224 */ /* 0x000fc400078e0054 */
[----:B-1----:R-:W-:Y:S01]  /*4d00*/  IMAD.WIDE R146, R180, 0x2, R104 ;  /* 0x00000002b4927825 */ /* 0x002fe200078e0268 */
[----:B------:R-:W-:-:S04]  /*4d10*/  PRMT R84, RZ, 0x7610, R84 ;  /* 0x00007610ff547816 */ /* 0x000fc80000000054 */
[----:B------:R0:W4:Y:S02]  /*4d20*/  @!P1 LDG.E.U16 R77, desc[UR14][R146.64] ;  /* 0x0000000e924d9981 */ /* 0x000124000c1e1500 */
[----:B0-----:R-:W-:Y:S02]  /*4d30*/  IMAD.WIDE R146, R180, 0x2, R40 ;  /* 0x00000002b4927825 */ /* 0x001fe400078e0228 */
[----:B------:R0:W-:Y:S04]  /*4d40*/  STS.U16 [R157+UR12], R148 ;  /* 0x000000949d007988 */ /* 0x0001e8000800040c */
[----:B------:R1:W4:Y:S02]  /*4d50*/  @!P1 LDG.E.U16 R84, desc[UR14][R146.64] ;  /* 0x0000000e92549981 */ /* 0x000324000c1e1500 */
[----:B-1----:R-:W-:-:S02]  /*4d60*/  IMAD.MOV.U32 R146, RZ, RZ, R70 ;  /* 0x000000ffff927224 */ /* 0x002fc400078e0046 */
[--C-:B------:R-:W-:Y:S01]  /*4d70*/  IMAD.MOV.U32 R147, RZ, RZ, R42.reuse ;  /* 0x000000ffff937224 */ /* 0x100fe200078e002a */
[----:B------:R-:W-:Y:S01]  /*4d80*/  PRMT R42, RZ, 0x7610, R42 ;  /* 0x00007610ff2a7816 */ /* 0x000fe2000000002a */
[----:B0-----:R-:W-:Y:S01]  /*4d90*/  IMAD.WIDE R148, R180, 0x2, R146 ;  /* 0x00000002b4947825 */ /* 0x001fe200078e0292 */
[----:B------:R0:W-:Y:S04]  /*4da0*/  STS.U16 [R157+UR12+0x3000], R160 ;  /* 0x003000a09d007988 */ /* 0x0001e8000800040c */
[----:B------:R1:W4:Y:S01]  /*4db0*/  @!P1 LDG.E.U16 R42, desc[UR14][R148.64] ;  /* 0x0000000e942a9981 */ /* 0x000322000c1e1500 */
[----:B0-----:R-:W-:-:S03]  /*4dc0*/  LOP3.LUT R160, R157, 0x20, RZ, 0x3c, !PT ;  /* 0x000000209da07812 */ /* 0x001fc600078e3cff */
[----:B------:R-:W-:Y:S01]  /*4dd0*/  STS.U16 [R157+UR12+0x2c00], R151 ;  /* 0x002c00979d007988 */ /* 0x000fe2000800040c */
[----:B-1----:R-:W-:Y:S02]  /*4de0*/  IMAD.MOV.U32 R149, RZ, RZ, R4 ;  /* 0x000000ffff957224 */ /* 0x002fe400078e0004 */
[----:B------:R-:W-:Y:S01]  /*4df0*/  IMAD.MOV.U32 R4, RZ, RZ, R44 ;  /* 0x000000ffff047224 */ /* 0x000fe200078e002c */
[----:B------:R0:W-:Y:S01]  /*4e00*/  STS.U16 [R157+UR12+0x3400], R164 ;  /* 0x003400a49d007988 */ /* 0x0001e2000800040c */
[----:B------:R-:W-:Y:S01]  /*4e10*/  IMAD.MOV.U32 R148, RZ, RZ, R66 ;  /* 0x000000ffff947224 */ /* 0x000fe200078e0042 */
[----:B------:R-:W-:Y:S02]  /*4e20*/  PRMT R44, RZ, 0x7610, R44 ;  /* 0x00007610ff2c7816 */ /* 0x000fe4000000002c */
[----:B------:R-:W-:Y:S04]  /*4e30*/  STS.U16 [R157+UR12+0x3800], R165 ;  /* 0x003800a59d007988 */ /* 0x000fe8000800040c */
[----:B------:R-:W-:Y:S01]  /*4e40*/  STS.U16 [R157+UR12+0x3c00], R167 ;  /* 0x003c00a79d007988 */ /* 0x000fe2000800040c */
[----:B------:R-:W-:Y:S01]  /*4e50*/  IMAD.MOV.U32 R113, RZ, RZ, R7 ;  /* 0x000000ffff717224 */ /* 0x000fe200078e0007 */
[----:B------:R-:W-:Y:S01]  /*4e60*/  UMOV UR9, 0x40000040 ;  /* 0x4000004000097882 */ /* 0x000fe20000000000 */
[----:B------:R-:W-:Y:S01]  /*4e70*/  IMAD.MOV.U32 R16, RZ, RZ, R85 ;  /* 0x000000ffff107224 */ /* 0x000fe200078e0055 */
[----:B------:R1:W-:Y:S01]  /*4e80*/  STS.U16 [R160+UR12+0x900], R67 ;  /* 0x00090043a0007988 */ /* 0x0003e2000800040c */
[----:B------:R-:W-:Y:S01]  /*4e90*/  UMOV UR11, 0x40000040 ;  /* 0x40000040000b7882 */ /* 0x000fe20000000000 */
[----:B0-----:R-:W0:Y:S01]  /*4ea0*/  LDC R164, c[0x0][0x238] ;  /* 0x00008e00ffa47b82 */ /* 0x001e220000000800 */
[----:B-1----:R-:W-:Y:S01]  /*4eb0*/  IMAD.WIDE R66, R180, 0x2, R4 ;  /* 0x00000002b4427825 */ /* 0x002fe200078e0204 */
[----:B------:R-:W-:Y:S04]  /*4ec0*/  STS.U16 [R160+UR12+0xd00], R71 ;  /* 0x000d0047a0007988 */ /* 0x000fe8000800040c */
[----:B------:R1:W4:Y:S04]  /*4ed0*/  @!P1 LDG.E.U16 R44, desc[UR14][R66.64] ;  /* 0x0000000e422c9981 */ /* 0x000328000c1e1500 */
[----:B------:R2:W-:Y:S01]  /*4ee0*/  STS.U16 [R160+UR12+0x1500], R76 ;  /* 0x0015004ca0007988 */ /* 0x0005e2000800040c */
[----:B-1----:R-:W-:-:S02]  /*4ef0*/  IMAD.MOV.U32 R66, RZ, RZ, R72 ;  /* 0x000000ffff427224 */ /* 0x002fc400078e0048 */
[----:B------:R-:W-:Y:S01]  /*4f00*/  IMAD.MOV.U32 R67, RZ, RZ, R6 ;  /* 0x000000ffff437224 */ /* 0x000fe200078e0006 */
[----:B------:R-:W-:Y:S01]  /*4f10*/  PRMT R72, RZ, 0x7610, R72 ;  /* 0x00007610ff487816 */ /* 0x000fe20000000048 */
[----:B------:R-:W-:Y:S01]  /*4f20*/  IMAD.WIDE R6, R180, 0x2, R112 ;  /* 0x00000002b4067825 */ /* 0x000fe200078e0270 */
[----:B--2---:R-:W-:-:S03]  /*4f30*/  PRMT R76, RZ, 0x7610, R76 ;  /* 0x00007610ff4c7816 */ /* 0x004fc6000000004c */
[C---:B------:R-:W-:Y:S01]  /*4f40*/  IMAD.WIDE R70, R180.reuse, 0x2, R66 ;  /* 0x00000002b4467825 */ /* 0x040fe200078e0242 */
[----:B------:R1:W-:Y:S04]  /*4f50*/  STS.U16 [R160+UR12+0x1100], R73 ;  /* 0x00110049a0007988 */ /* 0x0003e8000800040c */
[----:B------:R2:W4:Y:S04]  /*4f60*/  @!P1 LDG.E.U16 R72, desc[UR14][R70.64] ;  /* 0x0000000e46489981 */ /* 0x000528000c1e1500 */
[----:B------:R0:W4:Y:S01]  /*4f70*/  @!P1 LDG.E.U16 R76, desc[UR14][R6.64] ;  /* 0x0000000e064c9981 */ /* 0x000122000c1e1500 */
[----:B-1----:R-:W-:Y:S01]  /*4f80*/  PRMT R73, RZ, 0x7610, R73 ;  /* 0x00007610ff497816 */ /* 0x002fe20000000049 */
[----:B--2---:R-:W-:-:S02]  /*4f90*/  IMAD.WIDE R70, R180, 0x2, R16 ;  /* 0x00000002b4467825 */ /* 0x004fc400078e0210 */
[----:B------:R1:W-:Y:S02]  /*4fa0*/  STS.U16 [R160+UR12+0x1900], R78 ;  /* 0x0019004ea0007988 */ /* 0x0003e4000800040c */
[----:B0-----:R-:W-:Y:S02]  /*4fb0*/  IMAD.MOV.U32 R6, RZ, RZ, R111 ;  /* 0x000000ffff067224 */ /* 0x001fe400078e006f */
[----:B------:R0:W2:Y:S01]  /*4fc0*/  @!P1 LDG.E.U16 R73, desc[UR14][R70.64] ;  /* 0x0000000e46499981 */ /* 0x0000a2000c1e1500 */
[----:B------:R-:W-:Y:S01]  /*4fd0*/  IMAD.MOV.U32 R7, RZ, RZ, R8 ;  /* 0x000000ffff077224 */ /* 0x000fe200078e0008 */
[----:B-1----:R-:W-:Y:S01]  /*4fe0*/  PRMT R78, RZ, 0x7610, R78 ;  /* 0x00007610ff4e7816 */ /* 0x002fe2000000004e */
[----:B------:R-:W-:Y:S02]  /*4ff0*/  IMAD.MOV.U32 R111, RZ, RZ, R9 ;  /* 0x000000ffff6f7224 */ /* 0x000fe400078e0009 */
[----:B0-----:R-:W-:-:S05]  /*5000*/  IMAD.WIDE R70, R180, 0x2, R6 ;  /* 0x00000002b4467825 */ /* 0x001fca00078e0206 */
[----:B------:R0:W2:Y:S01]  /*5010*/  @!P1 LDG.E.U16 R78, desc[UR14][R70.64] ;  /* 0x0000000e464e9981 */ /* 0x0000a2000c1e1500 */
[----:B------:R-:W-:Y:S01]  /*5020*/  IMAD.WIDE R8, R180, 0x2, R110 ;  /* 0x00000002b4087825 */ /* 0x000fe200078e026e */
[----:B0-----:R-:W-:-:S06]  /*5030*/  PRMT R70, RZ, 0x7610, R70 ;  /* 0x00007610ff467816 */ /* 0x001fcc0000000046 */
[----:B------:R0:W2:Y:S01]  /*5040*/  @!P1 LDG.E.U16 R70, desc[UR14][R8.64] ;  /* 0x0000000e08469981 */ /* 0x0000a2000c1e1500 */
[----:B------:R-:W-:Y:S01]  /*5050*/  PRMT R85, RZ, 0x7610, R85 ;  /* 0x00007610ff557816 */ /* 0x000fe20000000055 */
[----:B0-----:R-:W-:Y:S02]  /*5060*/  IMAD.MOV.U32 R8, RZ, RZ, R109 ;  /* 0x000000ffff087224 */ /* 0x001fe400078e006d */
[----:B------:R-:W-:Y:S02]  /*5070*/  IMAD.MOV.U32 R109, RZ, RZ, R11 ;  /* 0x000000ffff6d7224 */ /* 0x000fe400078e000b */
[----:B------:R-:W-:Y:S02]  /*5080*/  IMAD.MOV.U32 R9, RZ, RZ, R10 ;  /* 0x000000ffff097224 */ /* 0x000fe400078e000a */
[----:B------:R-:W-:Y:S01]  /*5090*/  IMAD.WIDE R10, R180, 0x2, R108 ;  /* 0x00000002b40a7825 */ /* 0x000fe200078e026c */
[----:B------:R-:W-:Y:S01]  /*50a0*/  STS.U16 [R160+UR12+0x500], R65 ;  /* 0x00050041a0007988 */ /* 0x000fe2000800040c */
[----:B------:R-:W-:-:S03]  /*50b0*/  PRMT R71, RZ, 0x7610, R71 ;  /* 0x00007610ff477816 */ /* 0x000fc60000000047 */
[----:B------:R0:W-:Y:S04]  /*50c0*/  STS.U16 [R160+UR12+0x1d00], R64 ;  /* 0x001d0040a0007988 */ /* 0x0001e8000800040c */
[----:B------:R1:W2:Y:S01]  /*50d0*/  @!P1 LDG.E.U16 R85, desc[UR14][R10.64] ;  /* 0x0000000e0a559981 */ /* 0x0002a2000c1e1500 */
[----:B0-----:R-:W-:-:S04]  /*50e0*/  IMAD.WIDE R64, R180, 0x2, R8 ;  /* 0x00000002b4407825 */ /* 0x001fc800078e0208 */
[--C-:B-1----:R-:W-:Y:S01]  /*50f0*/  IMAD.MOV.U32 R10, RZ, RZ, R107.reuse ;  /* 0x000000ffff0a7224 */ /* 0x102fe200078e006b */
[----:B------:R0:W2:Y:S01]  /*5100*/  @!P1 LDG.E.U16 R71, desc[UR14][R64.64] ;  /* 0x0000000e40479981 */ /* 0x0000a2000c1e1500 */
[----:B------:R-:W-:Y:S01]  /*5110*/  IMAD.MOV.U32 R11, RZ, RZ, R12 ;  /* 0x000000ffff0b7224 */ /* 0x000fe200078e000c */
[----:B------:R-:W-:Y:S01]  /*5120*/  PRMT R107, RZ, 0x7610, R107 ;  /* 0x00007610ff6b7816 */ /* 0x000fe2000000006b */
[----:B------:R-:W-:Y:S01]  /*5130*/  IMAD.MOV.U32 R12, RZ, RZ, R13 ;  /* 0x000000ffff0c7224 */ /* 0x000fe200078e000d */
[----:B------:R1:W-:Y:S01]  /*5140*/  STS.U16 [R160+UR12+0x100], R103 ;  /* 0x00010067a0007988 */ /* 0x0003e2000800040c */
[----:B------:R-:W-:Y:S02]  /*5150*/  IMAD.MOV.U32 R13, RZ, RZ, R69 ;  /* 0x000000ffff0d7224 */ /* 0x000fe400078e0045 */
[----:B------:R-:W-:-:S04]  /*5160*/  IMAD.WIDE R150, R180, 0x2, R148 ;  /* 0x00000002b4967825 */ /* 0x000fc800078e0294 */
[----:B0-----:R-:W-:Y:S01]  /*5170*/  IMAD.WIDE R64, R180, 0x2, R10 ;  /* 0x00000002b4407825 */ /* 0x001fe200078e020a */
[----:B-1----:R-:W-:-:S04]  /*5180*/  PRMT R103, RZ, 0x7610, R103 ;  /* 0x00007610ff677816 */ /* 0x002fc80000000067 */
[----:B------:R0:W2:Y:S01]  /*5190*/  @!P1 LDG.E.U16 R107, desc[UR14][R64.64] ;  /* 0x0000000e406b9981 */ /* 0x0000a2000c1e1500 */
[----:B------:R-:W-:-:S03]  /*51a0*/  PRMT R69, RZ, 0x7610, R69 ;  /* 0x00007610ff457816 */ /* 0x000fc60000000045 */
[----:B------:R-:W2:Y:S01]  /*51b0*/  @!P1 LDG.E.U16 R103, desc[UR14][R150.64] ;  /* 0x0000000e96679981 */ /* 0x000ea2000c1e1500 */
[----:B0-----:R-:W-:-:S05]  /*51c0*/  IMAD.WIDE R64, R180, 0x2, R12 ;  /* 0x00000002b4407825 */ /* 0x001fca00078e020c */
[----:B------:R0:W2:Y:S01]  /*51d0*/  @!P1 LDG.E.U16 R69, desc[UR14][R64.64] ;  /* 0x0000000e40459981 */ /* 0x0000a2000c1e1500 */
[----:B------:R-:W-:-:S03]  /*51e0*/  LOP3.LUT R157, R157, 0x40, RZ, 0x3c, !PT ;  /* 0x000000409d9d7812 */ /* 0x000fc600078e3cff */
[----:B------:R-:W-:Y:S01]  /*51f0*/  STS.U16 [R160+UR12+0x2100], R118 ;  /* 0x00210076a0007988 */ /* 0x000fe2000800040c */
[----:B0-----:R-:W-:Y:S01]  /*5200*/  IMAD.SHL.U32 R64, R0, 0x2, RZ ;  /* 0x0000000200407824 */ /* 0x001fe200078e00ff */
[----:B------:R-:W-:Y:S02]  /*5210*/  SHF.R.S32.HI R65, RZ, 0x6, R0 ;  /* 0x00000006ff417819 */ /* 0x000fe40000011400 */
[----:B------:R-:W-:Y:S02]  /*5220*/  STS.U16 [R160+UR12+0x2500], R122 ;  /* 0x0025007aa0007988 */ /* 0x000fe4000800040c */
[----:B------:R-:W-:Y:S02]  /*5230*/  LOP3.LUT R64, R64, 0x7e, RZ, 0xc0, !PT ;  /* 0x0000007e40407812 */ /* 0x000fe400078ec0ff */
[----:B------:R-:W-:Y:S01]  /*5240*/  STS.U16 [R160+UR12+0x2900], R152 ;  /* 0x00290098a0007988 */ /* 0x000fe2000800040c */
[----:B------:R-:W-:-:S03]  /*5250*/  SGXT R65, R65, 0x1 ;  /* 0x000000014141781a */ /* 0x000fc60000000200 */
[----:B------:R-:W-:Y:S01]  /*5260*/  STS.U16 [R160+UR12+0x2d00], R162 ;  /* 0x002d00a2a0007988 */ /* 0x000fe2000800040c */
[----:B------:R-:W-:-:S03]  /*5270*/  LOP3.LUT R65, R64, 0x90, R65, 0x78, !PT ;  /* 0x0000009040417812 */ /* 0x000fc600078e7841 */
[----:B------:R-:W-:Y:S04]  /*5280*/  STS.U16 [R160+UR12+0x3100], R168 ;  /* 0x003100a8a0007988 */ /* 0x000fe8000800040c */
[----:B------:R-:W-:Y:S04]  /*5290*/  STS.U16 [R160+UR12+0x3500], R171 ;  /* 0x003500aba0007988 */ /* 0x000fe8000800040c */
[----:B------:R-:W-:Y:S04]  /*52a0*/  STS.U16 [R160+UR12+0x3900], R174 ;  /* 0x003900aea0007988 */ /* 0x000fe8000800040c */
[----:B-----5:R-:W-:Y:S04]  /*52b0*/  STS.U16 [R160+UR12+0x3d00], R177 ;  /* 0x003d00b1a0007988 */ /* 0x020fe8000800040c */
[----:B------:R0:W-:Y:S01]  /*52c0*/  STS.U16 [R157+UR12+0x200], R93 ;  /* 0x0002005d9d007988 */ /* 0x0001e2000800040c */
[----:B------:R-:W-:-:S02]  /*52d0*/  LOP3.LUT R65, R65, 0x60, RZ, 0x3c, !PT ;  /* 0x0000006041417812 */ /* 0x000fc400078e3cff */
[----:B0-----:R-:W-:Y:S01]  /*52e0*/  LOP3.LUT R93, R0, 0x40, RZ, 0xc0, !PT ;  /* 0x00000040005d7812 */ /* 0x001fe200078ec0ff */
[----:B------:R-:W-:Y:S04]  /*52f0*/  STS.U16 [R157+UR12+0x600], R102 ;  /* 0x000600669d007988 */ /* 0x000fe8000800040c */
[----:B------:R-:W-:Y:S01]  /*5300*/  IMAD R93, R93, 0x40, R64 ;  /* 0x000000405d5d7824 */ /* 0x000fe200078e0240 */
[----:B------:R-:W-:Y:S04]  /*5310*/  STS.U16 [R157+UR12+0xa00], R101 ;  /* 0x000a00659d007988 */ /* 0x000fe8000800040c */
[----:B------:R-:W-:Y:S01]  /*5320*/  STS.U16 [R157+UR12+0xe00], R100 ;  /* 0x000e00649d007988 */ /* 0x000fe2000800040c */
[----:B------:R-:W-:-:S03]  /*5330*/  LOP3.LUT R64, R93, 0x10, RZ, 0x3c, !PT ;  /* 0x000000105d407812 */ /* 0x000fc600078e3cff */
[----:B------:R-:W-:Y:S04]  /*5340*/  STS.U16 [R157+UR12+0x1200], R99 ;  /* 0x001200639d007988 */ /* 0x000fe8000800040c */
        /* <DEDUP_REMOVED lines=11> */
[----:B------:R0:W-:Y:S04]  /*5400*/  STS.U16 [R65+UR12+0x1700], R87 ;  /* 0x0017005741007988 */ /* 0x0001e8000800040c */
[----:B------:R1:W-:Y:S04]  /*5410*/  STS.U16 [R65+UR12+0x1b00], R86 ;  /* 0x001b005641007988 */ /* 0x0003e8000800040c */
[----:B------:R-:W-:Y:S01]  /*5420*/  STS.U16 [R65+UR12+0x300], R92 ;  /* 0x0003005c41007988 */ /* 0x000fe2000800040c */
[----:B0-----:R-:W-:-:S03]  /*5430*/  LOP3.LUT R87, R93, 0x20, RZ, 0x3c, !PT ;  /* 0x000000205d577812 */ /* 0x001fc600078e3cff */
[----:B------:R-:W-:Y:S01]  /*5440*/  STS.U16 [R65+UR12+0x700], R91 ;  /* 0x0007005b41007988 */ /* 0x000fe2000800040c */
[----:B-1----:R-:W-:-:S03]  /*5450*/  LOP3.LUT R86, R93, 0x30, RZ, 0x3c, !PT ;  /* 0x000000305d567812 */ /* 0x002fc600078e3cff */
        /* <DEDUP_REMOVED lines=12> */
[----:B------:R-:W-:Y:S04]  /*5520*/  STS.U16 [R93+UR12+0x4800], R155 ;  /* 0x0048009b5d007988 */ /* 0x000fe8000800040c */
[----:B---3--:R-:W-:Y:S04]  /*5530*/  STS.U16 [R93+UR12+0x4400], R192 ;  /* 0x004400c05d007988 */ /* 0x008fe8000800040c */
[----:B----4-:R-:W-:Y:S01]  /*5540*/  STS.U16 [R93+UR12+0x4000], R84 ;  /* 0x004000545d007988 */ /* 0x010fe2000800040c */
[----:B0-----:R-:W-:-:S03]  /*5550*/  LOP3.LUT R65, R93, 0x60, RZ, 0x3c, !PT ;  /* 0x000000605d417812 */ /* 0x001fc600078e3cff */
[----:B------:R0:W-:Y:S04]  /*5560*/  STS.U16 [R93+UR12+0x4c00], R76 ;  /* 0x004c004c5d007988 */ /* 0x0001e8000800040c */
[----:B------:R-:W-:Y:S04]  /*5570*/  STS.U16 [R64+UR12+0x4080], R77 ;  /* 0x0040804d40007988 */ /* 0x000fe8000800040c */
[----:B------:R-:W-:Y:S01]  /*5580*/  STS.U16 [R64+UR12+0x4480], R190 ;  /* 0x004480be40007988 */ /* 0x000fe2000800040c */
[----:B0-----:R-:W-:-:S03]  /*5590*/  LOP3.LUT R76, R93, 0x40, RZ, 0x3c, !PT ;  /* 0x000000405d4c7812 */ /* 0x001fc600078e3cff */
[----:B------:R-:W-:Y:S04]  /*55a0*/  STS.U16 [R64+UR12+0x4880], R156 ;  /* 0x0048809c40007988 */ /* 0x000fe8000800040c */
[----:B--2---:R0:W-:Y:S04]  /*55b0*/  STS.U16 [R64+UR12+0x4c80], R73 ;  /* 0x004c804940007988 */ /* 0x0041e8000800040c */
[----:B------:R-:W-:Y:S04]  /*55c0*/  STS.U16 [R87+UR12+0x4100], R106 ;  /* 0x0041006a57007988 */ /* 0x000fe8000800040c */
[----:B------:R-:W-:Y:S01]  /*55d0*/  STS.U16 [R87+UR12+0x4500], R68 ;  /* 0x0045004457007988 */ /* 0x000fe2000800040c */
[----:B0-----:R-:W-:-:S03]  /*55e0*/  LOP3.LUT R64, R93, 0x50, RZ, 0x3c, !PT ;  /* 0x000000505d407812 */ /* 0x001fc600078e3cff */
[----:B------:R-:W-:Y:S04]  /*55f0*/  STS.U16 [R87+UR12+0x4900], R154 ;  /* 0x0049009a57007988 */ /* 0x000fe8000800040c */
[----:B------:R-:W-:Y:S04]  /*5600*/  STS.U16 [R87+UR12+0x4d00], R72 ;  /* 0x004d004857007988 */ /* 0x000fe8000800040c */
[----:B------:R0:W-:Y:S04]  /*5610*/  STS.U16 [R86+UR12+0x4d80], R44 ;  /* 0x004d802c56007988 */ /* 0x0001e8000800040c */
[----:B------:R-:W-:Y:S04]  /*5620*/  STS.U16 [R86+UR12+0x4180], R79 ;  /* 0x0041804f56007988 */ /* 0x000fe8000800040c */
[----:B------:R-:W-:Y:S01]  /*5630*/  STS.U16 [R86+UR12+0x4580], R187 ;  /* 0x004580bb56007988 */ /* 0x000fe2000800040c */
[----:B0-----:R-:W-:-:S03]  /*5640*/  LOP3.LUT R44, R93, 0x70, RZ, 0x3c, !PT ;  /* 0x000000705d2c7812 */ /* 0x001fc600078e3cff */
        /* <DEDUP_REMOVED lines=10> */
[----:B------:R-:W-:Y:S01]  /*56f0*/  STS.U16 [R65+UR12+0x4700], R183 ;  /* 0x004700b741007988 */ /* 0x000fe2000800040c */
[----:B0-----:R-:W0:Y:S03]  /*5700*/  LDC R64, c[0x0][0x23c] ;  /* 0x00008f00ff407b82 */ /* 0x001e260000000800 */
[----:B------:R1:W-:Y:S04]  /*5710*/  STS.U16 [R65+UR12+0x4b00], R70 ;  /* 0x004b004641007988 */ /* 0x0003e8000800040c */
[----:B------:R-:W-:Y:S04]  /*5720*/  STS.U16 [R65+UR12+0x4f00], R42 ;  /* 0x004f002a41007988 */ /* 0x000fe8000800040c */
[----:B------:R-:W-:Y:S04]  /*5730*/  STS.U16 [R44+UR12+0x4380], R193 ;  /* 0x004380c12c007988 */ /* 0x000fe8000800040c */
[----:B------:R-:W-:Y:S04]  /*5740*/  STS.U16 [R44+UR12+0x4780], R159 ;  /* 0x0047809f2c007988 */ /* 0x000fe8000800040c */
[----:B------:R-:W-:Y:S04]  /*5750*/  STS.U16 [R44+UR12+0x4b80], R78 ;  /* 0x004b804e2c007988 */ /* 0x000fe8000800040c */
[----:B------:R2:W-:Y:S01]  /*5760*/  STS.U16 [R44+UR12+0x4f80], R69 ;  /* 0x004f80452c007988 */ /* 0x0005e2000800040c */
[----:B------:R3:W-:Y:S06]  /*5770*/  MEMBAR.ALL.CTA ;  /* 0x0000000000007992 */ /* 0x0007ec0000008000 */
[----:B---3--:R-:W3:Y:S02]  /*5780*/  FENCE.VIEW.ASYNC.S ;  /* 0x00000000000073c6 */ /* 0x008ee40000000000 */
[----:B---3--:R-:W-:Y:S06]  /*5790*/  BAR.SYNC.DEFER_BLOCKING 0x0 ;  /* 0x0000000000007b1d */ /* 0x008fec0000010000 */
[----:B------:R-:W-:-:S06]  /*57a0*/  WARPGROUP.ARRIVE ;  /* 0x00000000000079c5 */ /* 0x000fcc0000000000 */
[----:B------:R-:W-:Y:S04]  /*57b0*/  HGMMA.64x32x16.F32 R24, gdesc[UR8].tnspA, R24 ;  /* 0x20600000081879f0 */ /* 0x000fe80008700818 */
[----:B------:R-:W-:Y:S04]  /*57c0*/  HGMMA.64x32x16.F32 R24, gdesc[UR4].tnspA, R24 ;  /* 0x20600000041879f0 */ /* 0x000fe80008700818 */
[----:B------:R-:W-:Y:S04]  /*57d0*/  HGMMA.64x32x16.F32 R24, gdesc[UR16].tnspA, R24 ;  /* 0x20600000101879f0 */ /* 0x000fe80008700818 */
[----:B------:R-:W-:Y:S04]  /*57e0*/  HGMMA.64x32x16.F32 R24, gdesc[UR20].tnspA, R24 ;  /* 0x20600000141879f0 */ /* 0x000fe80008700818 */
[----:B------:R-:W-:Y:S04]  /*57f0*/  HGMMA.64x32x16.F32 R24, gdesc[UR24].tnspA, R24 ;  /* 0x20600000181879f0 */ /* 0x000fe80008700818 */
[----:B------:R-:W-:Y:S04]  /*5800*/  HGMMA.64x32x16.F32 R24, gdesc[UR28].tnspA, R24 ;  /* 0x206000001c1879f0 */ /* 0x000fe80008700818 */
[----:B------:R-:W-:Y:S01]  /*5810*/  HGMMA.64x32x16.F32 R24, gdesc[UR32].tnspA, R24 ;  /* 0x20600000201879f0 */ /* 0x000fe20008700818 */
[----:B------:R-:W-:-:S05]  /*5820*/  VIADD R43, R43, 0xffffffff ;  /* 0xffffffff2b2b7836 */ /* 0x000fca0000000000 */
[----:B------:R-:W-:Y:S01]  /*5830*/  ISETP.NE.U32.AND P0, PT, R43, RZ, PT ;  /* 0x000000ff2b00720c */ /* 0x000fe20003f05070 */
[----:B0-----:R-:W-:Y:S01]  /*5840*/  IMAD.SHL.U32 R64, R64, 0x80, RZ ;  /* 0x0000008040407824 */ /* 0x001fe200078e00ff */
[----:B------:R-:W-:Y:S03]  /*5850*/  HGMMA.64x32x16.F32 R24, gdesc[UR36].tnspA, R24, gsb0 ;  /* 0x20600000241879f0 */ /* 0x000fe60008000818 */
[----:B-1----:R-:W-:Y:S01]  /*5860*/  IMAD.WIDE R70, R64, 0x2, R146 ;  /* 0x0000000240467825 */ /* 0x002fe200078e0292 */
[----:B------:R-:W-:-:S03]  /*5870*/  UIADD3 UR40, UR40, -0x80, URZ ;  /* 0xffffff8028287890 */ /* 0x000fc6000fffe03f */
[----:B------:R-:W-:-:S04]  /*5880*/  IMAD.WIDE R146, R64, 0x2, R126 ;  /* 0x0000000240927825 */ /* 0x000fc800078e027e */
[----:B------:R-:W-:-:S04]  /*5890*/  IMAD.WIDE R84, R64, 0x2, R4 ;  /* 0x0000000240547825 */ /* 0x000fc800078e0204 */
[----:B------:R-:W-:-:S04]  /*58a0*/  IMAD.WIDE R112, R64, 0x2, R112 ;  /* 0x0000000240707825 */ /* 0x000fc800078e0270 */
[----:B------:R-:W-:-:S04]  /*58b0*/  IMAD.WIDE R96, R64, 0x2, R74 ;  /* 0x0000000240607825 */ /* 0x000fc800078e024a */
[----:B--2---:R-:W-:-:S04]  /*58c0*/  IMAD.WIDE R68, R64, 0x2, R12 ;  /* 0x0000000240447825 */ /* 0x004fc800078e020c */
[----:B------:R-:W-:-:S04]  /*58d0*/  IMAD.WIDE R148, R64, 0x2, R148 ;  /* 0x0000000240947825 */ /* 0x000fc800078e0294 */
        /* <DEDUP_REMOVED lines=8> */
[----:B------:R-:W-:Y:S01]  /*5960*/  IMAD.WIDE R128, R64, 0x2, R128 ;  /* 0x0000000240807825 */ /* 0x000fe200078e0280 */
[----:B------:R-:W-:-:S03]  /*5970*/  WARPGROUP.DEPBAR.LE gsb0, 0x0 ;  /* 0x00008000000079c5 */ /* 0x000fc60000010000 */
        /* <DEDUP_REMOVED lines=15> */
[----:B------:R-:W-:Y:S02]  /*5a70*/  IMAD.SHL.U32 R164, R164, 0x80, RZ ;  /* 0x00000080a4a47824 */ /* 0x000fe400078e00ff */
[----:B------:R-:W-:-:S04]  /*5a80*/  IMAD.WIDE R64, R64, 0x2, R40 ;  /* 0x0000000240407825 */ /* 0x000fc800078e0228 */
[----:B------:R-:W-:Y:S02]  /*5a90*/  IMAD.MOV.U32 R5, RZ, RZ, R85 ;  /* 0x000000ffff057224 */ /* 0x000fe400078e0055 */
[----:B------:R-:W-:Y:S02]  /*5aa0*/  IMAD.MOV.U32 R7, RZ, RZ, R113 ;  /* 0x000000ffff077224 */ /* 0x000fe400078e0071 */
[----:B------:R-:W-:Y:S02]  /*5ab0*/  IMAD.MOV.U32 R159, RZ, RZ, R146 ;  /* 0x000000ffff9f7224 */ /* 0x000fe400078e0092 */
[----:B------:R-:W-:Y:S02]  /*5ac0*/  IMAD.MOV.U32 R4, RZ, RZ, R149 ;  /* 0x000000ffff047224 */ /* 0x000fe400078e0095 */
[----:B------:R-:W-:Y:S02]  /*5ad0*/  IMAD.MOV.U32 R44, RZ, RZ, R84 ;  /* 0x000000ffff2c7224 */ /* 0x000fe400078e0054 */
[----:B------:R-:W-:-:S02]  /*5ae0*/  IMAD.MOV.U32 R85, RZ, RZ, R16 ;  /* 0x000000ffff557224 */ /* 0x000fc400078e0010 */
[----:B------:R-:W-:Y:S02]  /*5af0*/  IMAD.MOV.U32 R108, RZ, RZ, R106 ;  /* 0x000000ffff6c7224 */ /* 0x000fe400078e006a */
[----:B------:R-:W-:Y:S02]  /*5b00*/  IMAD.MOV.U32 R11, RZ, RZ, R107 ;  /* 0x000000ffff0b7224 */ /* 0x000fe400078e006b */
[----:B------:R-:W-:Y:S02]  /*5b10*/  IMAD.MOV.U32 R113, RZ, RZ, R114 ;  /* 0x000000ffff717224 */ /* 0x000fe400078e0072 */
[----:B------:R-:W-:Y:S02]  /*5b20*/  IMAD.MOV.U32 R21, RZ, RZ, R79 ;  /* 0x000000ffff157224 */ /* 0x000fe400078e004f */
[----:B------:R-:W-:Y:S02]  /*5b30*/  IMAD.MOV.U32 R23, RZ, RZ, R77 ;  /* 0x000000ffff177224 */ /* 0x000fe400078e004d */
        /* <DEDUP_REMOVED lines=48> */
[----:B------:R-:W-:Y:S01]  /*5e40*/  IMAD.MOV.U32 R41, RZ, RZ, R65 ;  /* 0x000000ffff297224 */ /* 0x000fe200078e0041 */
[----:B------:R-:W-:Y:S06]  /*5e50*/  @P0 BRA `(.L_x_1) ;  /* 0xffffffd000ac0947 */ /* 0x000fec000383ffff */
[----:B------:R-:W-:Y:S02]  /*5e60*/  F2FP.F16.F32.PACK_AB R35, R39, R35 ;  /* 0x000000232723723e */ /* 0x000fe400000000ff */
[----:B------:R-:W-:Y:S02]  /*5e70*/  F2FP.F16.F32.PACK_AB R34, R38, R34 ;  /* 0x000000222622723e */ /* 0x000fe400000000ff */
[----:B------:R-:W-:Y:S02]  /*5e80*/  F2FP.F16.F32.PACK_AB R33, R37, R33 ;  /* 0x000000212521723e */ /* 0x000fe400000000ff */
[----:B------:R-:W-:Y:S02]  /*5e90*/  F2FP.F16.F32.PACK_AB R32, R36, R32 ;  /* 0x000000202420723e */ /* 0x000fe400000000ff */
[----:B------:R-:W-:Y:S02]  /*5ea0*/  F2FP.F16.F32.PACK_AB R27, R31, R27 ;  /* 0x0000001b1f1b723e */ /* 0x000fe400000000ff */
[----:B------:R-:W-:-:S02]  /*5eb0*/  F2FP.F16.F32.PACK_AB R26, R30, R26 ;  /* 0x0000001a1e1a723e */ /* 0x000fc400000000ff */
[----:B------:R-:W-:Y:S02]  /*5ec0*/  F2FP.F16.F32.PACK_AB R25, R29, R25 ;  /* 0x000000191d19723e */ /* 0x000fe400000000ff */
[----:B------:R-:W-:-:S07]  /*5ed0*/  F2FP.F16.F32.PACK_AB R24, R28, R24 ;  /* 0x000000181c18723e */ /* 0x000fce00000000ff */
.L_x_0:
[----:B------:R-:W-:Y:S01]  /*5ee0*/  BAR.SYNC.DEFER_BLOCKING 0x0 ;  /* 0x0000000000007b1d */ /* 0x000fe20000010000 */
[C---:B------:R-:W-:Y:S01]  /*5ef0*/  IMAD.SHL.U32 R4, R0.reuse, 0x10, RZ ;  /* 0x0000001000047824 */ /* 0x040fe200078e00ff */
[----:B------:R-:W-:Y:S01]  /*5f00*/  USHF.L.U32 UR13, UR13, 0x5, URZ ;  /* 0x000000050d0d7899 */ /* 0x000fe2000800063f */
[C---:B------:R-:W-:Y:S02]  /*5f10*/  IMAD.SHL.U32 R5, R0.reuse, 0x80, RZ ;  /* 0x0000008000057824 */ /* 0x040fe400078e00ff */
[----:B------:R-:W-:Y:S01]  /*5f20*/  IMAD.SHL.U32 R0, R0, 0x8, RZ ;  /* 0x0000000800007824 */ /* 0x000fe200078e00ff */
[----:B------:R-:W-:Y:S02]  /*5f30*/  LOP3.LUT R4, R4, 0x70, RZ, 0xc0, !PT ;  /* 0x0000007004047812 */ /* 0x000fe400078ec0ff */
[----:B------:R-:W0:Y:S01]  /*5f40*/  LDC R28, c[0x0][0x248] ;  /* 0x00009200ff1c7b82 */ /* 0x000e220000000800 */
[----:B------:R-:W1:Y:S01]  /*5f50*/  S2R R6, SR_TID.X ;  /* 0x0000000000067919 */ /* 0x000e620000002100 */
[----:B------:R-:W-:Y:S01]  /*5f60*/  LOP3.LUT R5, R5, 0x400, RZ, 0xc0, !PT ;  /* 0x0000040005057812 */ /* 0x000fe200078ec0ff */
[----:B------:R-:W-:Y:S01]  /*5f70*/  ULOP3.LUT UR13, UR13, 0x20, URZ, 0xc0, !UPT ;  /* 0x000000200d0d7892 */ /* 0x000fe2000f8ec03f */
[----:B------:R-:W-:Y:S01]  /*5f80*/  LOP3.LUT R0, R0, 0x380, RZ, 0xc0, !PT ;  /* 0x0000038000007812 */ /* 0x000fe200078ec0ff */
[----:B------:R-:W-:Y:S01]  /*5f90*/  ULDC.64 UR6, c[0x0][0x228] ;  /* 0x00008a0000067ab9 */ /* 0x000fe20000000a00 */
[----:B------:R-:W-:Y:S01]  /*5fa0*/  IADD3 R5, R5, UR12, R4 ;  /* 0x0000000c05057c10 */ /* 0x000fe2000fffe004 */
[----:B------:R-:W-:Y:S01]  /*5fb0*/  ULDC UR4, c[0x0][0x244] ;  /* 0x0000910000047ab9 */ /* 0x000fe20000000800 */
[C---:B------:R-:W-:Y:S01]  /*5fc0*/  ISETP.GE.AND P0, PT, R2.reuse, UR6, PT ;  /* 0x0000000602007c0c */ /* 0x040fe2000bf06270 */
[----:B------:R-:W-:Y:S01]  /*5fd0*/  IMAD R2, R2, UR4, RZ ;  /* 0x0000000402027c24 */ /* 0x000fe2000f8e02ff */
[----:B------:R-:W-:Y:S01]  /*5fe0*/  LOP3.LUT R232, R232, UR13, R3, 0xfe, !PT ;  /* 0x0000000de8e87c12 */ /* 0x000fe2000f8efe03 */
[----:B------:R-:W-:Y:S01]  /*5ff0*/  IMAD.IADD R8, R0, 0x1, R5 ;  /* 0x0000000100087824 */ /* 0x000fe200078e0205 */
[----:B------:R-:W-:-:S02]  /*6000*/  ULDC.64 UR4, c[0x0][0x220] ;  /* 0x0000880000047ab9 */ /* 0x000fc40000000a00 */
[C---:B------:R-:W-:Y:S02]  /*6010*/  LOP3.LUT R0, R232.reuse, 0x4, RZ, 0xfc, !PT ;  /* 0x00000004e8007812 */ /* 0x040fe400078efcff */
[----:B------:R-:W-:Y:S01]  /*6020*/  LOP3.LUT R3, R232, 0x2, RZ, 0xfc, !PT ;  /* 0x00000002e8037812 */ /* 0x000fe200078efcff */
[----:B------:R-:W-:Y:S01]  /*6030*/  STSM.16.M88.4 [R8], R24 ;  /* 0x0000001808007844 */ /* 0x000fe20000000200 */
[----:B------:R-:W-:Y:S01]  /*6040*/  BAR.SYNC.DEFER_BLOCKING 0x0 ;  /* 0x0000000000007b1d */ /* 0x000fe20000010000 */
[----:B------:R-:W-:Y:S02]  /*6050*/  ISETP.LT.AND P2, PT, R0, UR7, !P0 ;  /* 0x0000000700007c0c */ /* 0x000fe4000c741270 */
[----:B------:R-:W-:Y:S01]  /*6060*/  LEA R20, P1, R2, UR4, 0x1 ;  /* 0x0000000402147c11 */ /* 0x000fe2000f8208ff */
[C---:B0-----:R-:W-:Y:S01]  /*6070*/  IMAD R0, R232.reuse, R28, RZ ;  /* 0x0000001ce8007224 */ /* 0x041fe200078e02ff */
[----:B------:R-:W-:Y:S02]  /*6080*/  ISETP.LT.AND P3, PT, R3, UR7, !P0 ;  /* 0x0000000703007c0c */ /* 0x000fe4000c761270 */
[----:B------:R-:W-:Y:S01]  /*6090*/  LOP3.LUT R3, R232, 0x8, RZ, 0xfc, !PT ;  /* 0x00000008e8037812 */ /* 0x000fe200078efcff */
[----:B------:R-:W-:Y:S01]  /*60a0*/  IMAD R5, R28, 0x2, R0 ;  /* 0x000000021c057824 */ /* 0x000fe200078e0200 */
[----:B------:R-:W-:-:S02]  /*60b0*/  LEA.HI.X.SX32 R22, R2, UR5, 0x1, P1 ;  /* 0x0000000502167c11 */ /* 0x000fc400088f0eff */
[----:B------:R-:W-:Y:S01]  /*60c0*/  ISETP.LT.AND P4, PT, R232, UR7, !P0 ;  /* 0x00000007e8007c0c */ /* 0x000fe2000c781270 */
[----:B------:R-:W-:Y:S01]  /*60d0*/  IMAD R7, R28, 0x2, R5 ;  /* 0x000000021c077824 */ /* 0x000fe200078e0205 */
[----:B-1----:R-:W-:Y:S02]  /*60e0*/  LOP3.LUT R6, R6, 0x7f, RZ, 0xc0, !PT ;  /* 0x0000007f06067812 */ /* 0x002fe400078ec0ff */
[----:B------:R-:W-:Y:S01]  /*60f0*/  LOP3.LUT R4, R232, 0x6, RZ, 0xfc, !PT ;  /* 0x00000006e8047812 */ /* 0x000fe200078efcff */
[----:B------:R-:W-:Y:S01]  /*6100*/  IMAD R10, R28, 0x2, R7 ;  /* 0x000000021c0a7824 */ /* 0x000fe200078e0207 */
[----:B------:R-:W-:Y:S02]  /*6110*/  LEA R11, R6, UR12, 0x4 ;  /* 0x0000000c060b7c11 */ /* 0x000fe4000f8e20ff */
[----:B------:R-:W-:Y:S02]  /*6120*/  LEA R2, P5, R0, R20, 0x1 ;  /* 0x0000001400027211 */ /* 0x000fe400078a08ff */
[----:B------:R-:W-:-:S02]  /*6130*/  ISETP.LT.AND P6, PT, R3, UR7, !P0 ;  /* 0x0000000703007c0c */ /* 0x000fc4000c7c1270 */
[----:B------:R-:W-:Y:S01]  /*6140*/  ISETP.LT.AND P1, PT, R4, UR7, !P0 ;  /* 0x0000000704007c0c */ /* 0x000fe2000c721270 */
[----:B------:R-:W0:Y:S01]  /*6150*/  LDS.128 R12, [R11] ;  /* 0x000000000b0c7984 */ /* 0x000e220000000c00 */
[----:B------:R-:W-:Y:S01]  /*6160*/  LEA.HI.X.SX32 R3, R0, R22, 0x1, P5 ;  /* 0x0000001600037211 */ /* 0x000fe200028f0eff */
[----:B------:R-:W-:Y:S01]  /*6170*/  BAR.SYNC.DEFER_BLOCKING 0x0 ;  /* 0x0000000000007b1d */ /* 0x000fe20000010000 */
[C---:B------:R-:W-:Y:S02]  /*6180*/  LEA R4, P5, R5.reuse, R20, 0x1 ;  /* 0x0000001405047211 */ /* 0x040fe400078a08ff */
[----:B------:R-:W-:Y:S02]  /*6190*/  LOP3.LUT R0, R232, 0xa, RZ, 0xfc, !PT ;  /* 0x0000000ae8007812 */ /* 0x000fe400078efcff */
[----:B------:R-:W-:Y:S02]  /*61a0*/  LEA.HI.X.SX32 R5, R5, R22, 0x1, P5 ;  /* 0x0000001605057211 */ /* 0x000fe400028f0eff */
[----:B------:R-:W-:-:S02]  /*61b0*/  ISETP.LT.AND P5, PT, R0, UR7, !P0 ;  /* 0x0000000700007c0c */ /* 0x000fc4000c7a1270 */
[----:B------:R-:W-:Y:S01]  /*61c0*/  LOP3.LUT R0, R232, 0xc, RZ, 0xfc, !PT ;  /* 0x0000000ce8007812 */ /* 0x000fe200078efcff */
[----:B------:R1:W-:Y:S01]  /*61d0*/  STSM.16.M88.4 [R8], R32 ;  /* 0x0000002008007844 */ /* 0x0003e20000000200 */
[----:B------:R-:W-:Y:S06]  /*61e0*/  BAR.SYNC.DEFER_BLOCKING 0x0 ;  /* 0x0000000000007b1d */ /* 0x000fec0000010000 */
[----:B0-----:R0:W-:Y:S01]  /*61f0*/  @P4 STG.E.U16 desc[UR14][R2.64], R12 ;  /* 0x0000000c02004986 */ /* 0x0011e2000c10150e */
[----:B------:R-:W-:-:S03]  /*6200*/  LEA R6, P4, R7, R20, 0x1 ;  /* 0x0000001407067211 */ /* 0x000fc600078808ff */
[----:B------:R2:W-:Y:S01]  /*6210*/  @P3 STG.E.U16 desc[UR14][R4.64], R13 ;  /* 0x0000000d04003986 */ /* 0x0005e2000c10150e */
[C---:B-1----:R-:W-:Y:S02]  /*6220*/  LEA R8, P3, R10.reuse, R20, 0x1 ;  /* 0x000000140a087211 */ /* 0x042fe400078608ff */
[-C--:B------:R-:W-:Y:S01]  /*6230*/  LEA.HI.X.SX32 R7, R7, R22.reuse, 0x1, P4 ;  /* 0x0000001607077211 */ /* 0x080fe200020f0eff */
[----:B------:R-:W1:Y:S01]  /*6240*/  LDS.128 R16, [R11] ;  /* 0x000000000b107984 */ /* 0x000e620000000c00 */
[----:B------:R-:W-:Y:S01]  /*6250*/  LEA.HI.X.SX32 R9, R10, R22, 0x1, P3 ;  /* 0x000000160a097211 */ /* 0x000fe200018f0eff */
[----:B------:R-:W-:Y:S01]  /*6260*/  IMAD R10, R28, 0x2, R10 ;  /* 0x000000021c0a7824 */ /* 0x000fe200078e020a */
[----:B------:R-:W-:Y:S01]  /*6270*/  ISETP.LT.AND P4, PT, R0, UR7, !P0 ;  /* 0x0000000700007c0c */ /* 0x000fe2000c781270 */
[----:B------:R3:W-:Y:S01]  /*6280*/  @P2 STG.E.U16 desc[UR14][R6.64], R14 ;  /* 0x0000000e06002986 */ /* 0x0007e2000c10150e */
[----:B0-----:R-:W-:Y:S02]  /*6290*/  LOP3.LUT R2, R232, 0xe, RZ, 0xfc, !PT ;  /* 0x0000000ee8027812 */ /* 0x001fe400078efcff */
[----:B------:R-:W-:Y:S01]  /*62a0*/  PRMT R12, R12, 0x7632, R12 ;  /* 0x000076320c0c7816 */ /* 0x000fe2000000000c */
[----:B------:R0:W-:Y:S01]  /*62b0*/  @P1 STG.E.U16 desc[UR14][R8.64], R15 ;  /* 0x0000000f08001986 */ /* 0x0001e2000c10150e */
[----:B------:R-:W-:Y:S01]  /*62c0*/  ISETP.LT.AND P3, PT, R2, UR7, !P0 ;  /* 0x0000000702007c0c */ /* 0x000fe2000c761270 */
[----:B--2---:R-:W-:Y:S01]  /*62d0*/  IMAD R5, R28, 0x2, R10 ;  /* 0x000000021c057824 */ /* 0x004fe200078e020a */
[----:B------:R-:W-:-:S02]  /*62e0*/  LEA R2, P1, R10, R20, 0x1 ;  /* 0x000000140a027211 */ /* 0x000fc400078208ff */
[----:B------:R-:W-:Y:S02]  /*62f0*/  PRMT R13, R13, 0x7632, R13 ;  /* 0x000076320d0d7816 */ /* 0x000fe4000000000d */
[----:B------:R-:W-:Y:S01]  /*6300*/  LEA.HI.X.SX32 R3, R10, R22, 0x1, P1 ;  /* 0x000000160a037211 */ /* 0x000fe200008f0eff */
[----:B---3--:R-:W-:Y:S01]  /*6310*/  IMAD R7, R28, 0x2, R5 ;  /* 0x000000021c077824 */ /* 0x008fe200078e0205 */
[C---:B------:R-:W-:Y:S02]  /*6320*/  LEA R4, P1, R5.reuse, R20, 0x1 ;  /* 0x0000001405047211 */ /* 0x040fe400078208ff */
[----:B------:R-:W-:Y:S01]  /*6330*/  LOP3.LUT R0, R232, 0x10, RZ, 0xfc, !PT ;  /* 0x00000010e8007812 */ /* 0x000fe200078efcff */
[----:B0-----:R-:W-:Y:S01]  /*6340*/  IMAD R9, R28, 0x2, R7 ;  /* 0x000000021c097824 */ /* 0x001fe200078e0207 */
[----:B------:R0:W-:Y:S01]  /*6350*/  @P6 STG.E.U16 desc[UR14][R2.64], R12 ;  /* 0x0000000c02006986 */ /* 0x0001e2000c10150e */
[----:B------:R-:W-:Y:S02]  /*6360*/  LEA.HI.X.SX32 R5, R5, R22, 0x1, P1 ;  /* 0x0000001605057211 */ /* 0x000fe400008f0eff */
[----:B------:R-:W-:-:S02]  /*6370*/  LEA R6, P6, R7, R20, 0x1 ;  /* 0x0000001407067211 */ /* 0x000fc400078c08ff */
[----:B------:R-:W-:Y:S01]  /*6380*/  PRMT R14, R14, 0x7632, R14 ;  /* 0x000076320e0e7816 */ /* 0x000fe2000000000e */
[----:B------:R2:W-:Y:S01]  /*6390*/  @P5 STG.E.U16 desc[UR14][R4.64], R13 ;  /* 0x0000000d04005986 */ /* 0x0005e2000c10150e */
[----:B------:R-:W-:Y:S02]  /*63a0*/  LEA.HI.X.SX32 R7, R7, R22, 0x1, P6 ;  /* 0x0000001607077211 */ /* 0x000fe400030f0eff */
[----:B------:R-:W-:Y:S02]  /*63b0*/  ISETP.LT.AND P2, PT, R0, UR7, !P0 ;  /* 0x0000000700007c0c */ /* 0x000fe4000c741270 */
[C---:B------:R-:W-:Y:S01]  /*63c0*/  LEA R8, P6, R9.reuse, R20, 0x1 ;  /* 0x0000001409087211 */ /* 0x040fe200078c08ff */
[----:B0-----:R-:W-:Y:S01]  /*63d0*/  IMAD R3, R28, 0x2, R9 ;  /* 0x000000021c037824 */ /* 0x001fe200078e0209 */
[----:B------:R-:W-:Y:S01]  /*63e0*/  LOP3.LUT R0, R232, 0x12, RZ, 0xfc, !PT ;  /* 0x00000012e8007812 */ /* 0x000fe200078efcff */
[----:B------:R0:W-:Y:S01]  /*63f0*/  @P4 STG.E.U16 desc[UR14][R6.64], R14 ;  /* 0x0000000e06004986 */ /* 0x0001e2000c10150e */
[----:B------:R-:W-:-:S02]  /*6400*/  LEA.HI.X.SX32 R9, R9, R22, 0x1, P6 ;  /* 0x0000001609097211 */ /* 0x000fc400030f0eff */
[----:B------:R-:W-:Y:S01]  /*6410*/  ISETP.LT.AND P1, PT, R0, UR7, !P0 ;  /* 0x0000000700007c0c */ /* 0x000fe2000c721270 */
[----:B--2---:R-:W-:Y:S01]  /*6420*/  IMAD R5, R28, 0x2, R3 ;  /* 0x000000021c057824 */ /* 0x004fe200078e0203 */
[C---:B------:R-:W-:Y:S02]  /*6430*/  LEA R2, P6, R3.reuse, R20, 0x1 ;  /* 0x0000001403027211 */ /* 0x040fe400078c08ff */
[----:B------:R-:W-:Y:S02]  /*6440*/  LOP3.LUT R0, R232, 0x14, RZ, 0xfc, !PT ;  /* 0x00000014e8007812 */ /* 0x000fe400078efcff */
[----:B------:R-:W-:Y:S02]  /*6450*/  LEA.HI.X.SX32 R3, R3, R22, 0x1, P6 ;  /* 0x0000001603037211 */ /* 0x000fe400030f0eff */
[----:B------:R-:W-:Y:S01]  /*6460*/  ISETP.LT.AND P5, PT, R0, UR7, !P0 ;  /* 0x0000000700007c0c */ /* 0x000fe2000c7a1270 */
[----:B0-----:R-:W-:Y:S01]  /*6470*/  IMAD R7, R28, 0x2, R5 ;  /* 0x000000021c077824 */ /* 0x001fe200078e0205 */
[----:B------:R-:W-:-:S02]  /*6480*/  LEA R4, P6, R5, R20, 0x1 ;  /* 0x0000001405047211 */ /* 0x000fc400078c08ff */
[----:B------:R-:W-:Y:S01]  /*6490*/  LOP3.LUT R0, R232, 0x16, RZ, 0xfc, !PT ;  /* 0x00000016e8007812 */ /* 0x000fe200078efcff */
[C---:B------:R-:W-:Y:S01]  /*64a0*/  IMAD R11, R28.reuse, 0x2, R7 ;  /* 0x000000021c0b7824 */ /* 0x040fe200078e0207 */
[----:B------:R-:W-:Y:S02]  /*64b0*/  PRMT R15, R15, 0x7632, R15 ;  /* 0x000076320f0f7816 */ /* 0x000fe4000000000f */
[----:B------:R-:W-:Y:S01]  /*64c0*/  LEA.HI.X.SX32 R5, R5, R22, 0x1, P6 ;  /* 0x0000001605057211 */ /* 0x000fe200030f0eff */
[----:B------:R-:W-:Y:S01]  /*64d0*/  IMAD R12, R28, 0x2, R11 ;  /* 0x000000021c0c7824 */ /* 0x000fe200078e020b */
[----:B------:R-:W-:Y:S01]  /*64e0*/  ISETP.LT.AND P4, PT, R0, UR7, !P0 ;  /* 0x0000000700007c0c */ /* 0x000fe2000c781270 */
[----:B------:R0:W-:Y:S01]  /*64f0*/  @P3 STG.E.U16 desc[UR14][R8.64], R15 ;  /* 0x0000000f08003986 */ /* 0x0001e2000c10150e */
[----:B------:R-:W-:Y:S01]  /*6500*/  LOP3.LUT R0, R232, 0x18, RZ, 0xfc, !PT ;  /* 0x00000018e8007812 */ /* 0x000fe200078efcff */
[----:B------:R-:W-:Y:S01]  /*6510*/  IMAD R13, R28, 0x2, R12 ;  /* 0x000000021c0d7824 */ /* 0x000fe200078e020c */
[C---:B------:R-:W-:Y:S01]  /*6520*/  LEA R6, P6, R7.reuse, R20, 0x1 ;  /* 0x0000001407067211 */ /* 0x040fe200078c08ff */
[----:B-1----:R-:W-:Y:S01]  /*6530*/  @P2 STG.E.U16 desc[UR14][R2.64], R16 ;  /* 0x0000001002002986 */ /* 0x002fe2000c10150e */
[----:B------:R-:W-:Y:S01]  /*6540*/  ISETP.LT.AND P3, PT, R0, UR7, !P0 ;  /* 0x0000000700007c0c */ /* 0x000fe2000c761270 */
[----:B------:R-:W-:Y:S01]  /*6550*/  IMAD R14, R28, 0x2, R13 ;  /* 0x000000021c0e7824 */ /* 0x000fe200078e020d */
[----:B------:R-:W-:Y:S01]  /*6560*/  LOP3.LUT R0, R232, 0x1a, RZ, 0xfc, !PT ;  /* 0x0000001ae8007812 */ /* 0x000fe200078efcff */
[----:B------:R1:W-:Y:S01]  /*6570*/  @P1 STG.E.U16 desc[UR14][R4.64], R17 ;  /* 0x0000001104001986 */ /* 0x0003e2000c10150e */
[----:B------:R-:W-:-:S02]  /*6580*/  LEA.HI.X.SX32 R7, R7, R22, 0x1, P6 ;  /* 0x0000001607077211 */ /* 0x000fc400030f0eff */
[----:B------:R-:W-:Y:S01]  /*6590*/  ISETP.LT.AND P2, PT, R0, UR7, !P0 ;  /* 0x0000000700007c0c */ /* 0x000fe2000c741270 */
[----:B0-----:R-:W-:Y:S01]  /*65a0*/  IMAD R15, R28, 0x2, R14 ;  /* 0x000000021c0f7824 */ /* 0x001fe200078e020e */
[C---:B------:R-:W-:Y:S01]  /*65b0*/  LEA R8, P1, R11.reuse, R20, 0x1 ;  /* 0x000000140b087211 */ /* 0x040fe200078208ff */
[----:B------:R0:W-:Y:S01]  /*65c0*/  @P5 STG.E.U16 desc[UR14][R6.64], R18 ;  /* 0x0000001206005986 */ /* 0x0001e2000c10150e */
[C---:B------:R-:W-:Y:S02]  /*65d0*/  LOP3.LUT R0, R232.reuse, 0x1c, RZ, 0xfc, !PT ;  /* 0x0000001ce8007812 */ /* 0x040fe400078efcff */
[----:B------:R-:W-:Y:S02]  /*65e0*/  LEA.HI.X.SX32 R9, R11, R22, 0x1, P1 ;  /* 0x000000160b097211 */ /* 0x000fe400008f0eff */
[----:B------:R-:W-:Y:S02]  /*65f0*/  LOP3.LUT R232, R232, 0x1e, RZ, 0xfc, !PT ;  /* 0x0000001ee8e87812 */ /* 0x000fe400078efcff */
[-C--:B-1----:R-:W-:Y:S01]  /*6600*/  LEA R4, P1, R14, R20.reuse, 0x1 ;  /* 0x000000140e047211 */ /* 0x082fe200078208ff */
[----:B------:R0:W-:Y:S01]  /*6610*/  @P4 STG.E.U16 desc[UR14][R8.64], R19 ;  /* 0x0000001308004986 */ /* 0x0001e2000c10150e */
[----:B------:R-:W-:-:S02]  /*6620*/  LEA R10, P6, R12, R20, 0x1 ;  /* 0x000000140c0a7211 */ /* 0x000fc400078c08ff */
[-C--:B------:R-:W-:Y:S02]  /*6630*/  LEA.HI.X.SX32 R5, R14, R22.reuse, 0x1, P1 ;  /* 0x000000160e057211 */ /* 0x080fe400008f0eff */
[----:B------:R-:W-:Y:S02]  /*6640*/  ISETP.LT.AND P1, PT, R0, UR7, !P0 ;  /* 0x0000000700007c0c */ /* 0x000fe4000c721270 */
[----:B------:R-:W-:Y:S02]  /*6650*/  ISETP.LT.AND P0, PT, R232, UR7, !P0 ;  /* 0x00000007e8007c0c */ /* 0x000fe4000c701270 */
[----:B------:R-:W-:Y:S02]  /*6660*/  LEA.HI.X.SX32 R11, R12, R22, 0x1, P6 ;  /* 0x000000160c0b7211 */ /* 0x000fe400030f0eff */
[----:B------:R-:W-:Y:S02]  /*6670*/  LEA R2, P6, R13, R20, 0x1 ;  /* 0x000000140d027211 */ /* 0x000fe400078c08ff */
[----:B------:R-:W-:-:S02]  /*6680*/  PRMT R16, R16, 0x7632, R16 ;  /* 0x0000763210107816 */ /* 0x000fc40000000010 */
[----:B------:R-:W-:Y:S02]  /*6690*/  LEA.HI.X.SX32 R3, R13, R22, 0x1, P6 ;  /* 0x000000160d037211 */ /* 0x000fe400030f0eff */
[----:B------:R-:W-:Y:S01]  /*66a0*/  PRMT R17, R17, 0x7632, R17 ;  /* 0x0000763211117816 */ /* 0x000fe20000000011 */
[----:B------:R0:W-:Y:S01]  /*66b0*/  @P3 STG.E.U16 desc[UR14][R10.64], R16 ;  /* 0x000000100a003986 */ /* 0x0001e2000c10150e */
[----:B------:R-:W-:Y:S02]  /*66c0*/  PRMT R0, R18, 0x7632, R0 ;  /* 0x0000763212007816 */ /* 0x000fe40000000000 */
[C---:B------:R-:W-:Y:S01]  /*66d0*/  LEA R12, P6, R15.reuse, R20, 0x1 ;  /* 0x000000140f0c7211 */ /* 0x040fe200078c08ff */
[----:B------:R0:W-:Y:S03]  /*66e0*/  @P2 STG.E.U16 desc[UR14][R2.64], R17 ;  /* 0x0000001102002986 */ /* 0x0001e6000c10150e */
[----:B------:R-:W-:Y:S01]  /*66f0*/  LEA.HI.X.SX32 R13, R15, R22, 0x1, P6 ;  /* 0x000000160f0d7211 */ /* 0x000fe200030f0eff */
[----:B------:R0:W-:Y:S01]  /*6700*/  @P1 STG.E.U16 desc[UR14][R4.64], R0 ;  /* 0x0000000004001986 */ /* 0x0001e2000c10150e */
[----:B------:R-:W-:Y:S07]  /*6710*/  @!P0 EXIT ;  /* 0x000000000000894d */ /* 0x000fee0003800000 */
[----:B0-----:R-:W-:-:S05]  /*6720*/  PRMT R6, R19, 0x7632, R6 ;  /* 0x0000763213067816 */ /* 0x001fca0000000006 */
[----:B------:R-:W-:Y:S01]  /*6730*/  STG.E.U16 desc[UR14][R12.64], R6 ;  /* 0x000000060c007986 */ /* 0x000fe2000c10150e */
[----:B------:R-:W-:Y:S05]  /*6740*/  EXIT ;  /* 0x000000000000794d */ /* 0x000fea0003800000 */
.L_x_2:
[----:B------:R-:W-:-:S00]  /*6750*/  BRA `(.L_x_2) ;  /* 0xfffffffc00fc7947 */ /* 0x000fc0000383ffff */
[----:B------:R-:W-:-:S00]  /*6760*/  NOP ;  /* 0x0000000000007918 */ /* 0x000fc00000000000 */
        /* <DEDUP_REMOVED lines=9> */
.L_x_3:


//--------------------- .nv.shared.matmul_kernel  --------------------------
	.section	.nv.shared.matmul_kernel,"aw",@nobits
	.sectionflags	@""
	.align	16
	.zero		1024


//--------------------- .nv.shared.reserved.0     --------------------------
	.section	.nv.shared.reserved.0,"aw",@nobits
	.weak		__nv_reservedSMEM_offset_0_alias
	.size		__nv_reservedSMEM_offset_0_alias, 0, 0
	.other		__nv_reservedSMEM_offset_0_alias,@"STO_CUDA_RESERVED_SHARED STV_DEFAULT"
__nv_reservedSMEM_offset_0_alias:
	.zero		0


//--------------------- .nv.constant0.matmul_kernel --------------------------
	.section	.nv.constant0.matmul_kernel,"a",@progbits
	.sectionflags	@""
	.align	4
.nv.constant0.matmul_kernel:
	.zero		608


//--------------------- SYMBOLS --------------------------

	.type		.nv.reservedSmem.offset0,@object
	.size		.nv.reservedSmem.offset0,0x4
